//
// Generated by NVIDIA NVVM Compiler
//
// Compiler Build ID: CL-36424714
// Cuda compilation tools, release 13.0, V13.0.88
// Based on NVVM 20.0.0
//

.version 9.0
.target sm_100
.address_size 64

	// .globl	_Z9calPhase1iiPiii
.extern .shared .align 16 .b8 sdata[];
.extern .shared .align 16 .b8 sm[];

.visible .entry _Z9calPhase1iiPiii(
	.param .u32 _Z9calPhase1iiPiii_param_0,
	.param .u32 _Z9calPhase1iiPiii_param_1,
	.param .u64 .ptr .align 1 _Z9calPhase1iiPiii_param_2,
	.param .u32 _Z9calPhase1iiPiii_param_3,
	.param .u32 _Z9calPhase1iiPiii_param_4
)
{
	.reg .pred 	%p<12>;
	.reg .b32 	%r<85>;
	.reg .b64 	%rd<5>;

	ld.param.u32 	%r35, [_Z9calPhase1iiPiii_param_0];
	ld.param.u32 	%r36, [_Z9calPhase1iiPiii_param_1];
	ld.param.u64 	%rd2, [_Z9calPhase1iiPiii_param_2];
	ld.param.u32 	%r37, [_Z9calPhase1iiPiii_param_3];
	ld.param.u32 	%r38, [_Z9calPhase1iiPiii_param_4];
	cvta.to.global.u64 	%rd3, %rd2;
	mov.u32 	%r39, %tid.y;
	mov.u32 	%r1, %tid.x;
	mul.lo.s32 	%r40, %r36, %r35;
	add.s32 	%r41, %r40, %r39;
	add.s32 	%r42, %r40, %r1;
	mad.lo.s32 	%r43, %r38, %r41, %r42;
	mul.wide.s32 	%rd4, %r43, 4;
	add.s64 	%rd1, %rd3, %rd4;
	ld.global.u32 	%r44, [%rd1];
	mul.lo.s32 	%r2, %r35, %r39;
	add.s32 	%r45, %r2, %r1;
	shl.b32 	%r46, %r45, 2;
	mov.u32 	%r47, sdata;
	add.s32 	%r3, %r47, %r46;
	st.shared.u32 	[%r3], %r44;
	bar.sync 	0;
	max.s32 	%r48, %r41, %r42;
	setp.ge.s32 	%p1, %r48, %r37;
	@%p1 bra 	$L__BB0_19;
	setp.lt.s32 	%p2, %r35, 1;
	@%p2 bra 	$L__BB0_18;
	and.b32  	%r4, %r35, 3;
	setp.lt.u32 	%p3, %r35, 4;
	mov.b32 	%r81, 0;
	@%p3 bra 	$L__BB0_13;
	and.b32  	%r81, %r35, 2147483644;
	neg.s32 	%r80, %r81;
	shl.b32 	%r7, %r35, 2;
	shl.b32 	%r50, %r1, 2;
	add.s32 	%r79, %r47, %r50;
	shl.b32 	%r9, %r35, 4;
	shl.b32 	%r10, %r35, 3;
	mul.lo.s32 	%r11, %r35, 12;
	shl.b32 	%r52, %r2, 2;
	add.s32 	%r53, %r52, %r47;
	add.s32 	%r78, %r53, 8;
$L__BB0_4:
	ld.shared.u32 	%r54, [%r78+-8];
	ld.shared.u32 	%r55, [%r79];
	add.s32 	%r16, %r55, %r54;
	ld.shared.u32 	%r56, [%r3];
	setp.ge.s32 	%p4, %r16, %r56;
	@%p4 bra 	$L__BB0_6;
	st.shared.u32 	[%r3], %r16;
$L__BB0_6:
	bar.sync 	0;
	ld.shared.u32 	%r57, [%r78+-4];
	add.s32 	%r58, %r79, %r7;
	ld.shared.u32 	%r59, [%r58];
	add.s32 	%r17, %r59, %r57;
	ld.shared.u32 	%r60, [%r3];
	setp.ge.s32 	%p5, %r17, %r60;
	@%p5 bra 	$L__BB0_8;
	st.shared.u32 	[%r3], %r17;
$L__BB0_8:
	bar.sync 	0;
	ld.shared.u32 	%r61, [%r78];
	add.s32 	%r62, %r79, %r10;
	ld.shared.u32 	%r63, [%r62];
	add.s32 	%r18, %r63, %r61;
	ld.shared.u32 	%r64, [%r3];
	setp.ge.s32 	%p6, %r18, %r64;
	@%p6 bra 	$L__BB0_10;
	st.shared.u32 	[%r3], %r18;
$L__BB0_10:
	bar.sync 	0;
	ld.shared.u32 	%r65, [%r78+4];
	add.s32 	%r66, %r79, %r11;
	ld.shared.u32 	%r67, [%r66];
	add.s32 	%r19, %r67, %r65;
	ld.shared.u32 	%r68, [%r3];
	setp.ge.s32 	%p7, %r19, %r68;
	@%p7 bra 	$L__BB0_12;
	st.shared.u32 	[%r3], %r19;
$L__BB0_12:
	bar.sync 	0;
	add.s32 	%r80, %r80, 4;
	add.s32 	%r79, %r79, %r9;
	add.s32 	%r78, %r78, 16;
	setp.ne.s32 	%p8, %r80, 0;
	@%p8 bra 	$L__BB0_4;
$L__BB0_13:
	setp.eq.s32 	%p9, %r4, 0;
	@%p9 bra 	$L__BB0_18;
	mad.lo.s32 	%r69, %r81, %r35, %r1;
	shl.b32 	%r70, %r69, 2;
	add.s32 	%r84, %r47, %r70;
	shl.b32 	%r25, %r35, 2;
	add.s32 	%r72, %r81, %r2;
	shl.b32 	%r73, %r72, 2;
	add.s32 	%r83, %r47, %r73;
	neg.s32 	%r82, %r4;
$L__BB0_15:
	.pragma "nounroll";
	ld.shared.u32 	%r74, [%r83];
	ld.shared.u32 	%r75, [%r84];
	add.s32 	%r31, %r75, %r74;
	ld.shared.u32 	%r76, [%r3];
	setp.ge.s32 	%p10, %r31, %r76;
	@%p10 bra 	$L__BB0_17;
	st.shared.u32 	[%r3], %r31;
$L__BB0_17:
	bar.sync 	0;
	add.s32 	%r84, %r84, %r25;
	add.s32 	%r83, %r83, 4;
	add.s32 	%r82, %r82, 1;
	setp.ne.s32 	%p11, %r82, 0;
	@%p11 bra 	$L__BB0_15;
$L__BB0_18:
	ld.shared.u32 	%r77, [%r3];
	st.global.u32 	[%rd1], %r77;
$L__BB0_19:
	ret;

}
	// .globl	_Z9calPhase2iiPiii
.visible .entry _Z9calPhase2iiPiii(
	.param .u32 _Z9calPhase2iiPiii_param_0,
	.param .u32 _Z9calPhase2iiPiii_param_1,
	.param .u64 .ptr .align 1 _Z9calPhase2iiPiii_param_2,
	.param .u32 _Z9calPhase2iiPiii_param_3,
	.param .u32 _Z9calPhase2iiPiii_param_4
)
{
	.reg .pred 	%p<14>;
	.reg .b32 	%r<97>;
	.reg .b64 	%rd<7>;

	ld.param.u32 	%r38, [_Z9calPhase2iiPiii_param_0];
	ld.param.u32 	%r39, [_Z9calPhase2iiPiii_param_1];
	ld.param.u64 	%rd2, [_Z9calPhase2iiPiii_param_2];
	ld.param.u32 	%r40, [_Z9calPhase2iiPiii_param_4];
	mov.u32 	%r1, %ctaid.x;
	setp.eq.s32 	%p1, %r1, %r39;
	@%p1 bra 	$L__BB1_19;
	cvta.to.global.u64 	%rd3, %rd2;
	mul.lo.s32 	%r41, %r38, %r38;
	shl.b32 	%r42, %r41, 2;
	mov.u32 	%r43, sm;
	add.s32 	%r44, %r43, %r42;
	mov.u32 	%r45, %tid.y;
	mov.u32 	%r2, %tid.x;
	mul.lo.s32 	%r46, %r39, %r38;
	add.s32 	%r47, %r46, %r45;
	add.s32 	%r48, %r46, %r2;
	mul.lo.s32 	%r49, %r40, %r47;
	add.s32 	%r50, %r49, %r48;
	mul.wide.u32 	%rd4, %r50, 4;
	add.s64 	%rd5, %rd3, %rd4;
	ld.global.u32 	%r51, [%rd5];
	mul.lo.s32 	%r3, %r38, %r45;
	add.s32 	%r52, %r3, %r2;
	shl.b32 	%r53, %r52, 2;
	add.s32 	%r54, %r43, %r53;
	st.shared.u32 	[%r54], %r51;
	mul.lo.s32 	%r55, %r38, %r1;
	add.s32 	%r56, %r55, %r45;
	add.s32 	%r57, %r55, %r2;
	mov.u32 	%r58, %ctaid.y;
	setp.eq.s32 	%p2, %r58, 1;
	mad.lo.s32 	%r59, %r40, %r56, %r48;
	add.s32 	%r60, %r57, %r49;
	selp.b32 	%r61, %r59, %r60, %p2;
	mul.wide.u32 	%rd6, %r61, 4;
	add.s64 	%rd1, %rd3, %rd6;
	ld.global.u32 	%r62, [%rd1];
	add.s32 	%r4, %r44, %r53;
	st.shared.u32 	[%r4], %r62;
	bar.sync 	0;
	setp.eq.s32 	%p3, %r58, 0;
	selp.b32 	%r5, %r43, %r44, %p3;
	selp.b32 	%r6, %r43, %r44, %p2;
	setp.lt.s32 	%p4, %r38, 1;
	@%p4 bra 	$L__BB1_18;
	and.b32  	%r7, %r38, 3;
	setp.lt.u32 	%p5, %r38, 4;
	mov.b32 	%r93, 0;
	@%p5 bra 	$L__BB1_13;
	and.b32  	%r93, %r38, 2147483644;
	neg.s32 	%r92, %r93;
	shl.b32 	%r10, %r38, 2;
	shl.b32 	%r64, %r2, 2;
	add.s32 	%r91, %r6, %r64;
	shl.b32 	%r12, %r38, 4;
	shl.b32 	%r13, %r38, 3;
	mul.lo.s32 	%r14, %r38, 12;
	shl.b32 	%r65, %r3, 2;
	add.s32 	%r66, %r65, %r5;
	add.s32 	%r90, %r66, 8;
$L__BB1_4:
	ld.shared.u32 	%r67, [%r90+-8];
	ld.shared.u32 	%r68, [%r91];
	add.s32 	%r19, %r68, %r67;
	ld.shared.u32 	%r69, [%r4];
	setp.ge.s32 	%p6, %r19, %r69;
	@%p6 bra 	$L__BB1_6;
	st.shared.u32 	[%r4], %r19;
$L__BB1_6:
	bar.sync 	0;
	ld.shared.u32 	%r70, [%r90+-4];
	add.s32 	%r71, %r91, %r10;
	ld.shared.u32 	%r72, [%r71];
	add.s32 	%r20, %r72, %r70;
	ld.shared.u32 	%r73, [%r4];
	setp.ge.s32 	%p7, %r20, %r73;
	@%p7 bra 	$L__BB1_8;
	st.shared.u32 	[%r4], %r20;
$L__BB1_8:
	bar.sync 	0;
	ld.shared.u32 	%r74, [%r90];
	add.s32 	%r75, %r91, %r13;
	ld.shared.u32 	%r76, [%r75];
	add.s32 	%r21, %r76, %r74;
	ld.shared.u32 	%r77, [%r4];
	setp.ge.s32 	%p8, %r21, %r77;
	@%p8 bra 	$L__BB1_10;
	st.shared.u32 	[%r4], %r21;
$L__BB1_10:
	bar.sync 	0;
	ld.shared.u32 	%r78, [%r90+4];
	add.s32 	%r79, %r91, %r14;
	ld.shared.u32 	%r80, [%r79];
	add.s32 	%r22, %r80, %r78;
	ld.shared.u32 	%r81, [%r4];
	setp.ge.s32 	%p9, %r22, %r81;
	@%p9 bra 	$L__BB1_12;
	st.shared.u32 	[%r4], %r22;
$L__BB1_12:
	bar.sync 	0;
	add.s32 	%r92, %r92, 4;
	add.s32 	%r91, %r91, %r12;
	add.s32 	%r90, %r90, 16;
	setp.ne.s32 	%p10, %r92, 0;
	@%p10 bra 	$L__BB1_4;
$L__BB1_13:
	setp.eq.s32 	%p11, %r7, 0;
	@%p11 bra 	$L__BB1_18;
	mad.lo.s32 	%r82, %r93, %r38, %r2;
	shl.b32 	%r83, %r82, 2;
	add.s32 	%r96, %r6, %r83;
	shl.b32 	%r28, %r38, 2;
	add.s32 	%r84, %r93, %r3;
	shl.b32 	%r85, %r84, 2;
	add.s32 	%r95, %r5, %r85;
	neg.s32 	%r94, %r7;
$L__BB1_15:
	.pragma "nounroll";
	ld.shared.u32 	%r86, [%r95];
	ld.shared.u32 	%r87, [%r96];
	add.s32 	%r34, %r87, %r86;
	ld.shared.u32 	%r88, [%r4];
	setp.ge.s32 	%p12, %r34, %r88;
	@%p12 bra 	$L__BB1_17;
	st.shared.u32 	[%r4], %r34;
$L__BB1_17:
	bar.sync 	0;
	add.s32 	%r96, %r96, %r28;
	add.s32 	%r95, %r95, 4;
	add.s32 	%r94, %r94, 1;
	setp.ne.s32 	%p13, %r94, 0;
	@%p13 bra 	$L__BB1_15;
$L__BB1_18:
	ld.shared.u32 	%r89, [%r4];
	st.global.u32 	[%rd1], %r89;
$L__BB1_19:
	ret;

}
	// .globl	_Z9calPhase3iiPiii
.visible .entry _Z9calPhase3iiPiii(
	.param .u32 _Z9calPhase3iiPiii_param_0,
	.param .u32 _Z9calPhase3iiPiii_param_1,
	.param .u64 .ptr .align 1 _Z9calPhase3iiPiii_param_2,
	.param .u32 _Z9calPhase3iiPiii_param_3,
	.param .u32 _Z9calPhase3iiPiii_param_4
)
{
	.reg .pred 	%p<14>;
	.reg .b32 	%r<179>;
	.reg .b64 	%rd<9>;

	ld.param.u32 	%r41, [_Z9calPhase3iiPiii_param_0];
	ld.param.u32 	%r42, [_Z9calPhase3iiPiii_param_1];
	ld.param.u64 	%rd3, [_Z9calPhase3iiPiii_param_2];
	ld.param.u32 	%r43, [_Z9calPhase3iiPiii_param_3];
	ld.param.u32 	%r44, [_Z9calPhase3iiPiii_param_4];
	cvta.to.global.u64 	%rd1, %rd3;
	mov.u32 	%r1, %ctaid.y;
	mov.u32 	%r2, %ctaid.x;
	setp.eq.s32 	%p1, %r1, %r42;
	setp.eq.s32 	%p2, %r2, %r42;
	or.pred  	%p3, %p1, %p2;
	@%p3 bra 	$L__BB2_15;
	mul.lo.s32 	%r3, %r41, %r41;
	shl.b32 	%r45, %r3, 2;
	mov.u32 	%r46, sm;
	add.s32 	%r4, %r46, %r45;
	mov.u32 	%r47, %tid.y;
	mov.u32 	%r5, %tid.x;
	mov.u32 	%r48, %ntid.x;
	mad.lo.s32 	%r49, %r1, %r48, %r47;
	mul.lo.s32 	%r50, %r42, %r41;
	add.s32 	%r51, %r50, %r5;
	add.s32 	%r52, %r50, %r47;
	mov.u32 	%r53, %ntid.y;
	mad.lo.s32 	%r6, %r2, %r53, %r5;
	mul.lo.s32 	%r7, %r44, %r49;
	add.s32 	%r54, %r51, %r7;
	mul.wide.s32 	%rd4, %r54, 4;
	add.s64 	%rd5, %rd1, %rd4;
	ld.global.u32 	%r55, [%rd5];
	mul.lo.s32 	%r8, %r41, %r47;
	add.s32 	%r56, %r8, %r5;
	shl.b32 	%r57, %r56, 2;
	add.s32 	%r58, %r46, %r57;
	st.shared.u32 	[%r58], %r55;
	mad.lo.s32 	%r59, %r44, %r52, %r6;
	mul.wide.s32 	%rd6, %r59, 4;
	add.s64 	%rd7, %rd1, %rd6;
	ld.global.u32 	%r60, [%rd7];
	add.s32 	%r61, %r4, %r57;
	st.shared.u32 	[%r61], %r60;
	bar.sync 	0;
	max.s32 	%r62, %r49, %r6;
	setp.ge.s32 	%p4, %r62, %r43;
	@%p4 bra 	$L__BB2_15;
	add.s32 	%r63, %r7, %r6;
	mul.wide.s32 	%rd8, %r63, 4;
	add.s64 	%rd2, %rd1, %rd8;
	ld.global.u32 	%r178, [%rd2];
	setp.lt.s32 	%p5, %r41, 1;
	@%p5 bra 	$L__BB2_14;
	and.b32  	%r10, %r41, 7;
	setp.lt.u32 	%p6, %r41, 8;
	mov.b32 	%r173, 0;
	@%p6 bra 	$L__BB2_6;
	and.b32  	%r173, %r41, 2147483640;
	neg.s32 	%r167, %r173;
	shl.b32 	%r67, %r5, 2;
	add.s32 	%r68, %r45, %r67;
	add.s32 	%r166, %r46, %r68;
	shl.b32 	%r14, %r41, 5;
	shl.b32 	%r70, %r8, 2;
	add.s32 	%r71, %r70, %r46;
	add.s32 	%r165, %r71, 16;
	shl.b32 	%r16, %r41, 2;
$L__BB2_5:
	.pragma "nounroll";
	ld.shared.u32 	%r72, [%r165+-16];
	ld.shared.u32 	%r73, [%r166];
	add.s32 	%r74, %r73, %r72;
	min.s32 	%r75, %r74, %r178;
	ld.shared.u32 	%r76, [%r165+-12];
	add.s32 	%r77, %r166, %r16;
	ld.shared.u32 	%r78, [%r77];
	add.s32 	%r79, %r78, %r76;
	min.s32 	%r80, %r79, %r75;
	ld.shared.u32 	%r81, [%r165+-8];
	add.s32 	%r82, %r77, %r16;
	ld.shared.u32 	%r83, [%r82];
	add.s32 	%r84, %r83, %r81;
	min.s32 	%r85, %r84, %r80;
	ld.shared.u32 	%r86, [%r165+-4];
	add.s32 	%r87, %r82, %r16;
	ld.shared.u32 	%r88, [%r87];
	add.s32 	%r89, %r88, %r86;
	min.s32 	%r90, %r89, %r85;
	ld.shared.u32 	%r91, [%r165];
	add.s32 	%r92, %r87, %r16;
	ld.shared.u32 	%r93, [%r92];
	add.s32 	%r94, %r93, %r91;
	min.s32 	%r95, %r94, %r90;
	ld.shared.u32 	%r96, [%r165+4];
	add.s32 	%r97, %r92, %r16;
	ld.shared.u32 	%r98, [%r97];
	add.s32 	%r99, %r98, %r96;
	min.s32 	%r100, %r99, %r95;
	ld.shared.u32 	%r101, [%r165+8];
	add.s32 	%r102, %r97, %r16;
	ld.shared.u32 	%r103, [%r102];
	add.s32 	%r104, %r103, %r101;
	min.s32 	%r105, %r104, %r100;
	ld.shared.u32 	%r106, [%r165+12];
	add.s32 	%r107, %r102, %r16;
	ld.shared.u32 	%r108, [%r107];
	add.s32 	%r109, %r108, %r106;
	min.s32 	%r178, %r109, %r105;
	add.s32 	%r167, %r167, 8;
	add.s32 	%r166, %r166, %r14;
	add.s32 	%r165, %r165, 32;
	setp.ne.s32 	%p7, %r167, 0;
	@%p7 bra 	$L__BB2_5;
$L__BB2_6:
	setp.eq.s32 	%p8, %r10, 0;
	@%p8 bra 	$L__BB2_14;
	and.b32  	%r28, %r41, 3;
	setp.lt.u32 	%p9, %r10, 4;
	@%p9 bra 	$L__BB2_9;
	add.s32 	%r111, %r173, %r8;
	shl.b32 	%r112, %r111, 2;
	add.s32 	%r114, %r46, %r112;
	ld.shared.u32 	%r115, [%r114];
	mad.lo.s32 	%r116, %r173, %r41, %r5;
	shl.b32 	%r117, %r116, 2;
	add.s32 	%r118, %r4, %r117;
	ld.shared.u32 	%r119, [%r118];
	add.s32 	%r120, %r119, %r115;
	min.s32 	%r121, %r120, %r178;
	ld.shared.u32 	%r122, [%r114+4];
	shl.b32 	%r123, %r41, 2;
	add.s32 	%r124, %r118, %r123;
	ld.shared.u32 	%r125, [%r124];
	add.s32 	%r126, %r125, %r122;
	min.s32 	%r127, %r126, %r121;
	ld.shared.u32 	%r128, [%r114+8];
	add.s32 	%r129, %r124, %r123;
	ld.shared.u32 	%r130, [%r129];
	add.s32 	%r131, %r130, %r128;
	min.s32 	%r132, %r131, %r127;
	ld.shared.u32 	%r133, [%r114+12];
	add.s32 	%r134, %r129, %r123;
	ld.shared.u32 	%r135, [%r134];
	add.s32 	%r136, %r135, %r133;
	min.s32 	%r178, %r136, %r132;
	add.s32 	%r173, %r173, 4;
$L__BB2_9:
	setp.eq.s32 	%p10, %r28, 0;
	@%p10 bra 	$L__BB2_14;
	setp.eq.s32 	%p11, %r28, 1;
	@%p11 bra 	$L__BB2_12;
	add.s32 	%r138, %r173, %r8;
	shl.b32 	%r139, %r138, 2;
	add.s32 	%r141, %r46, %r139;
	ld.shared.u32 	%r142, [%r141];
	mad.lo.s32 	%r143, %r173, %r41, %r5;
	shl.b32 	%r144, %r143, 2;
	add.s32 	%r145, %r4, %r144;
	ld.shared.u32 	%r146, [%r145];
	add.s32 	%r147, %r146, %r142;
	min.s32 	%r148, %r147, %r178;
	ld.shared.u32 	%r149, [%r141+4];
	shl.b32 	%r150, %r41, 2;
	add.s32 	%r151, %r145, %r150;
	ld.shared.u32 	%r152, [%r151];
	add.s32 	%r153, %r152, %r149;
	min.s32 	%r178, %r153, %r148;
	add.s32 	%r173, %r173, 2;
$L__BB2_12:
	and.b32  	%r154, %r41, 1;
	setp.eq.b32 	%p12, %r154, 1;
	not.pred 	%p13, %p12;
	@%p13 bra 	$L__BB2_14;
	add.s32 	%r155, %r173, %r8;
	shl.b32 	%r156, %r155, 2;
	add.s32 	%r158, %r46, %r156;
	ld.shared.u32 	%r159, [%r158];
	mad.lo.s32 	%r160, %r173, %r41, %r5;
	shl.b32 	%r161, %r160, 2;
	add.s32 	%r162, %r4, %r161;
	ld.shared.u32 	%r163, [%r162];
	add.s32 	%r164, %r163, %r159;
	min.s32 	%r178, %r164, %r178;
$L__BB2_14:
	st.global.u32 	[%rd2], %r178;
$L__BB2_15:
	ret;

}


// ===== COMPILED SASS (sm_100) =====

	.target	sm_100

	.elftype	@"ET_EXEC"


//--------------------- .note.nv.tkinfo           --------------------------
	.section	.note.nv.tkinfo,"",@"SHT_NOTE"
	.sectionflags	@"SHF_NOTE_NV_TKINFO"
	.tkinfo
        /*0018*/ 	.word	0x00000002
        /*0030*/ 	.string	""
        /*0030*/ 	.string	"ptxas"
        /*0030*/ 	.string	"Cuda compilation tools, release 13.0, V13.0.88"
        /*0030*/ 	.string	"Build cuda_13.0.r13.0/compiler.36424714_0"
        /*0030*/ 	.string	"-arch sm_100 -m 64 "



//--------------------- .note.nv.cuinfo           --------------------------
	.section	.note.nv.cuinfo,"",@"SHT_NOTE"
	.sectionflags	@"SHF_NOTE_NV_CUINFO"
        /*0018*/ 	.short	0x0002
        /*001a*/ 	.short	0x0064
        /*001c*/ 	.short	0x0082
	.zero		2


//--------------------- .nv.info                  --------------------------
	.section	.nv.info,"",@"SHT_CUDA_INFO"
	.align	4


	//----- nvinfo : EIATTR_REGCOUNT
	.align		4
        /*0000*/ 	.byte	0x04, 0x2f
        /*0002*/ 	.short	(.L_1 - .L_0)
	.align		4
.L_0:
        /*0004*/ 	.word	index@(_Z9calPhase1iiPiii)
        /*0008*/ 	.word	0x00000016


	//----- nvinfo : EIATTR_FRAME_SIZE
	.align		4
.L_1:
        /*000c*/ 	.byte	0x04, 0x11
        /*000e*/ 	.short	(.L_3 - .L_2)
	.align		4
.L_2:
        /*0010*/ 	.word	index@(_Z9calPhase1iiPiii)
        /*0014*/ 	.word	0x00000000


	//----- nvinfo : EIATTR_REGCOUNT
	.align		4
.L_3:
        /*0018*/ 	.byte	0x04, 0x2f
        /*001a*/ 	.short	(.L_5 - .L_4)
	.align		4
.L_4:
        /*001c*/ 	.word	index@(_Z9calPhase2iiPiii)
        /*0020*/ 	.word	0x00000018


	//----- nvinfo : EIATTR_FRAME_SIZE
	.align		4
.L_5:
        /*0024*/ 	.byte	0x04, 0x11
        /*0026*/ 	.short	(.L_7 - .L_6)
	.align		4
.L_6:
        /*0028*/ 	.word	index@(_Z9calPhase2iiPiii)
        /*002c*/ 	.word	0x00000000


	//----- nvinfo : EIATTR_REGCOUNT
	.align		4
.L_7:
        /*0030*/ 	.byte	0x04, 0x2f
        /*0032*/ 	.short	(.L_9 - .L_8)
	.align		4
.L_8:
        /*0034*/ 	.word	index@(_Z9calPhase3iiPiii)
        /*0038*/ 	.word	0x0000001f


	//----- nvinfo : EIATTR_FRAME_SIZE
	.align		4
.L_9:
        /*003c*/ 	.byte	0x04, 0x11
        /*003e*/ 	.short	(.L_11 - .L_10)
	.align		4
.L_10:
        /*0040*/ 	.word	index@(_Z9calPhase3iiPiii)
        /*0044*/ 	.word	0x00000000


	//----- nvinfo : EIATTR_MIN_STACK_SIZE
	.align		4
.L_11:
        /*0048*/ 	.byte	0x04, 0x12
        /*004a*/ 	.short	(.L_13 - .L_12)
	.align		4
.L_12:
        /*004c*/ 	.word	index@(_Z9calPhase3iiPiii)
        /*0050*/ 	.word	0x00000000


	//----- nvinfo : EIATTR_MIN_STACK_SIZE
	.align		4
.L_13:
        /*0054*/ 	.byte	0x04, 0x12
        /*0056*/ 	.short	(.L_15 - .L_14)
	.align		4
.L_14:
        /*0058*/ 	.word	index@(_Z9calPhase2iiPiii)
        /*005c*/ 	.word	0x00000000


	//----- nvinfo : EIATTR_MIN_STACK_SIZE
	.align		4
.L_15:
        /*0060*/ 	.byte	0x04, 0x12
        /*0062*/ 	.short	(.L_17 - .L_16)
	.align		4
.L_16:
        /*0064*/ 	.word	index@(_Z9calPhase1iiPiii)
        /*0068*/ 	.word	0x00000000
.L_17:


//--------------------- .nv.compat                --------------------------
	.section	.nv.compat,"",@"SHT_CUDA_COMPAT_INFO"
	.align	4
        /*0000*/ 	.byte	0x02, 0x09, 0x00, 0x00, 0x02, 0x02, 0x01, 0x00, 0x02, 0x05, 0x05, 0x00, 0x03, 0x07, 0x01, 0x01
        /*0010*/ 	.byte	0x02, 0x03, 0x00, 0x00, 0x02, 0x06, 0x01, 0x00, 0x04, 0x0b, 0x08, 0x00, 0x09, 0x00, 0x00, 0x00
        /*0020*/ 	.byte	0x00, 0x00, 0x00, 0x00


//--------------------- .nv.info._Z9calPhase3iiPiii --------------------------
	.section	.nv.info._Z9calPhase3iiPiii,"",@"SHT_CUDA_INFO"
	.sectionflags	@""
	.align	4


	//----- nvinfo : EIATTR_CUDA_API_VERSION
	.align		4
        /*0000*/ 	.byte	0x04, 0x37
        /*0002*/ 	.short	(.L_19 - .L_18)
.L_18:
        /*0004*/ 	.word	0x00000082


	//----- nvinfo : EIATTR_KPARAM_INFO
	.align		4
.L_19:
        /*0008*/ 	.byte	0x04, 0x17
        /*000a*/ 	.short	(.L_21 - .L_20)
.L_20:
        /*000c*/ 	.word	0x00000000
        /*0010*/ 	.short	0x0004
        /*0012*/ 	.short	0x0014
        /*0014*/ 	.byte	0x00, 0xf0, 0x11, 0x00


	//----- nvinfo : EIATTR_KPARAM_INFO
	.align		4
.L_21:
        /*0018*/ 	.byte	0x04, 0x17
        /*001a*/ 	.short	(.L_23 - .L_22)
.L_22:
        /*001c*/ 	.word	0x00000000
        /*0020*/ 	.short	0x0003
        /*0022*/ 	.short	0x0010
        /*0024*/ 	.byte	0x00, 0xf0, 0x11, 0x00


	//----- nvinfo : EIATTR_KPARAM_INFO
	.align		4
.L_23:
        /*0028*/ 	.byte	0x04, 0x17
        /*002a*/ 	.short	(.L_25 - .L_24)
.L_24:
        /*002c*/ 	.word	0x00000000
        /*0030*/ 	.short	0x0002
        /*0032*/ 	.short	0x0008
        /*0034*/ 	.byte	0x00, 0xf5, 0x21, 0x00


	//----- nvinfo : EIATTR_KPARAM_INFO
	.align		4
.L_25:
        /*0038*/ 	.byte	0x04, 0x17
        /*003a*/ 	.short	(.L_27 - .L_26)
.L_26:
        /*003c*/ 	.word	0x00000000
        /*0040*/ 	.short	0x0001
        /*0042*/ 	.short	0x0004
        /*0044*/ 	.byte	0x00, 0xf0, 0x11, 0x00


	//----- nvinfo : EIATTR_KPARAM_INFO
	.align		4
.L_27:
        /*0048*/ 	.byte	0x04, 0x17
        /*004a*/ 	.short	(.L_29 - .L_28)
.L_28:
        /*004c*/ 	.word	0x00000000
        /*0050*/ 	.short	0x0000
        /*0052*/ 	.short	0x0000
        /*0054*/ 	.byte	0x00, 0xf0, 0x11, 0x00


	//----- nvinfo : EIATTR_SPARSE_MMA_MASK
	.align		4
.L_29:
        /*0058*/ 	.byte	0x03, 0x50
        /*005a*/ 	.short	0x0000


	//----- nvinfo : EIATTR_MAXREG_COUNT
	.align		4
        /*005c*/ 	.byte	0x03, 0x1b
        /*005e*/ 	.short	0x00ff


	//----- nvinfo : EIATTR_NUM_BARRIERS
	.align		4
        /*0060*/ 	.byte	0x02, 0x4c
        /*0062*/ 	.byte	0x01
	.zero		1


	//----- nvinfo : EIATTR_MERCURY_ISA_VERSION
	.align		4
        /*0064*/ 	.byte	0x03, 0x5f
        /*0066*/ 	.short	0x0101


	//----- nvinfo : EIATTR_VRC_CTA_INIT_COUNT
	.align		4
        /*0068*/ 	.byte	0x02, 0x4a
	.zero		1
	.zero		1


	//----- nvinfo : EIATTR_EXIT_INSTR_OFFSETS
	.align		4
        /*006c*/ 	.byte	0x04, 0x1c
        /*006e*/ 	.short	(.L_31 - .L_30)


	//   ....[0]....
.L_30:
        /*0070*/ 	.word	0x00000060


	//   ....[1]....
        /*0074*/ 	.word	0x00000290


	//   ....[2]....
        /*0078*/ 	.word	0x00000910


	//----- nvinfo : EIATTR_CBANK_PARAM_SIZE
	.align		4
.L_31:
        /*007c*/ 	.byte	0x03, 0x19
        /*007e*/ 	.short	0x0018


	//----- nvinfo : EIATTR_PARAM_CBANK
	.align		4
        /*0080*/ 	.byte	0x04, 0x0a
        /*0082*/ 	.short	(.L_33 - .L_32)
	.align		4
.L_32:
        /*0084*/ 	.word	index@(.nv.constant0._Z9calPhase3iiPiii)
        /*0088*/ 	.short	0x0380
        /*008a*/ 	.short	0x0018


	//----- nvinfo : EIATTR_SW_WAR
	.align		4
.L_33:
        /*008c*/ 	.byte	0x04, 0x36
        /*008e*/ 	.short	(.L_35 - .L_34)
.L_34:
        /*0090*/ 	.word	0x00000008
.L_35:


//--------------------- .nv.info._Z9calPhase2iiPiii --------------------------
	.section	.nv.info._Z9calPhase2iiPiii,"",@"SHT_CUDA_INFO"
	.sectionflags	@""
	.align	4


	//----- nvinfo : EIATTR_CUDA_API_VERSION
	.align		4
        /*0000*/ 	.byte	0x04, 0x37
        /*0002*/ 	.short	(.L_37 - .L_36)
.L_36:
        /*0004*/ 	.word	0x00000082


	//----- nvinfo : EIATTR_KPARAM_INFO
	.align		4
.L_37:
        /*0008*/ 	.byte	0x04, 0x17
        /*000a*/ 	.short	(.L_39 - .L_38)
.L_38:
        /*000c*/ 	.word	0x00000000
        /*0010*/ 	.short	0x0004
        /*0012*/ 	.short	0x0014
        /*0014*/ 	.byte	0x00, 0xf0, 0x11, 0x00


	//----- nvinfo : EIATTR_KPARAM_INFO
	.align		4
.L_39:
        /*0018*/ 	.byte	0x04, 0x17
        /*001a*/ 	.short	(.L_41 - .L_40)
.L_40:
        /*001c*/ 	.word	0x00000000
        /*0020*/ 	.short	0x0003
        /*0022*/ 	.short	0x0010
        /*0024*/ 	.byte	0x00, 0xf0, 0x11, 0x00


	//----- nvinfo : EIATTR_KPARAM_INFO
	.align		4
.L_41:
        /*0028*/ 	.byte	0x04, 0x17
        /*002a*/ 	.short	(.L_43 - .L_42)
.L_42:
        /*002c*/ 	.word	0x00000000
        /*0030*/ 	.short	0x0002
        /*0032*/ 	.short	0x0008
        /*0034*/ 	.byte	0x00, 0xf5, 0x21, 0x00


	//----- nvinfo : EIATTR_KPARAM_INFO
	.align		4
.L_43:
        /*0038*/ 	.byte	0x04, 0x17
        /*003a*/ 	.short	(.L_45 - .L_44)
.L_44:
        /*003c*/ 	.word	0x00000000
        /*0040*/ 	.short	0x0001
        /*0042*/ 	.short	0x0004
        /*0044*/ 	.byte	0x00, 0xf0, 0x11, 0x00


	//----- nvinfo : EIATTR_KPARAM_INFO
	.align		4
.L_45:
        /*0048*/ 	.byte	0x04, 0x17
        /*004a*/ 	.short	(.L_47 - .L_46)
.L_46:
        /*004c*/ 	.word	0x00000000
        /*0050*/ 	.short	0x0000
        /*0052*/ 	.short	0x0000
        /*0054*/ 	.byte	0x00, 0xf0, 0x11, 0x00


	//----- nvinfo : EIATTR_SPARSE_MMA_MASK
	.align		4
.L_47:
        /*0058*/ 	.byte	0x03, 0x50
        /*005a*/ 	.short	0x0000


	//----- nvinfo : EIATTR_MAXREG_COUNT
	.align		4
        /*005c*/ 	.byte	0x03, 0x1b
        /*005e*/ 	.short	0x00ff


	//----- nvinfo : EIATTR_NUM_BARRIERS
	.align		4
        /*0060*/ 	.byte	0x02, 0x4c
        /*0062*/ 	.byte	0x01
	.zero		1


	//----- nvinfo : EIATTR_MERCURY_ISA_VERSION
	.align		4
        /*0064*/ 	.byte	0x03, 0x5f
        /*0066*/ 	.short	0x0101


	//----- nvinfo : EIATTR_VRC_CTA_INIT_COUNT
	.align		4
        /*0068*/ 	.byte	0x02, 0x4a
	.zero		1
	.zero		1


	//----- nvinfo : EIATTR_EXIT_INSTR_OFFSETS
	.align		4
        /*006c*/ 	.byte	0x04, 0x1c
        /*006e*/ 	.short	(.L_49 - .L_48)


	//   ....[0]....
.L_48:
        /*0070*/ 	.word	0x00000040


	//   ....[1]....
        /*0074*/ 	.word	0x000006f0


	//----- nvinfo : EIATTR_CBANK_PARAM_SIZE
	.align		4
.L_49:
        /*0078*/ 	.byte	0x03, 0x19
        /*007a*/ 	.short	0x0018


	//----- nvinfo : EIATTR_PARAM_CBANK
	.align		4
        /*007c*/ 	.byte	0x04, 0x0a
        /*007e*/ 	.short	(.L_51 - .L_50)
	.align		4
.L_50:
        /*0080*/ 	.word	index@(.nv.constant0._Z9calPhase2iiPiii)
        /*0084*/ 	.short	0x0380
        /*0086*/ 	.short	0x0018


	//----- nvinfo : EIATTR_SW_WAR
	.align		4
.L_51:
        /*0088*/ 	.byte	0x04, 0x36
        /*008a*/ 	.short	(.L_53 - .L_52)
.L_52:
        /*008c*/ 	.word	0x00000008
.L_53:


//--------------------- .nv.info._Z9calPhase1iiPiii --------------------------
	.section	.nv.info._Z9calPhase1iiPiii,"",@"SHT_CUDA_INFO"
	.sectionflags	@""
	.align	4


	//----- nvinfo : EIATTR_CUDA_API_VERSION
	.align		4
        /*0000*/ 	.byte	0x04, 0x37
        /*0002*/ 	.short	(.L_55 - .L_54)
.L_54:
        /*0004*/ 	.word	0x00000082


	//----- nvinfo : EIATTR_KPARAM_INFO
	.align		4
.L_55:
        /*0008*/ 	.byte	0x04, 0x17
        /*000a*/ 	.short	(.L_57 - .L_56)
.L_56:
        /*000c*/ 	.word	0x00000000
        /*0010*/ 	.short	0x0004
        /*0012*/ 	.short	0x0014
        /*0014*/ 	.byte	0x00, 0xf0, 0x11, 0x00


	//----- nvinfo : EIATTR_KPARAM_INFO
	.align		4
.L_57:
        /*0018*/ 	.byte	0x04, 0x17
        /*001a*/ 	.short	(.L_59 - .L_58)
.L_58:
        /*001c*/ 	.word	0x00000000
        /*0020*/ 	.short	0x0003
        /*0022*/ 	.short	0x0010
        /*0024*/ 	.byte	0x00, 0xf0, 0x11, 0x00


	//----- nvinfo : EIATTR_KPARAM_INFO
	.align		4
.L_59:
        /*0028*/ 	.byte	0x04, 0x17
        /*002a*/ 	.short	(.L_61 - .L_60)
.L_60:
        /*002c*/ 	.word	0x00000000
        /*0030*/ 	.short	0x0002
        /*0032*/ 	.short	0x0008
        /*0034*/ 	.byte	0x00, 0xf5, 0x21, 0x00


	//----- nvinfo : EIATTR_KPARAM_INFO
	.align		4
.L_61:
        /*0038*/ 	.byte	0x04, 0x17
        /*003a*/ 	.short	(.L_63 - .L_62)
.L_62:
        /*003c*/ 	.word	0x00000000
        /*0040*/ 	.short	0x0001
        /*0042*/ 	.short	0x0004
        /*0044*/ 	.byte	0x00, 0xf0, 0x11, 0x00


	//----- nvinfo : EIATTR_KPARAM_INFO
	.align		4
.L_63:
        /*0048*/ 	.byte	0x04, 0x17
        /*004a*/ 	.short	(.L_65 - .L_64)
.L_64:
        /*004c*/ 	.word	0x00000000
        /*0050*/ 	.short	0x0000
        /*0052*/ 	.short	0x0000
        /*0054*/ 	.byte	0x00, 0xf0, 0x11, 0x00


	//----- nvinfo : EIATTR_SPARSE_MMA_MASK
	.align		4
.L_65:
        /*0058*/ 	.byte	0x03, 0x50
        /*005a*/ 	.short	0x0000


	//----- nvinfo : EIATTR_MAXREG_COUNT
	.align		4
        /*005c*/ 	.byte	0x03, 0x1b
        /*005e*/ 	.short	0x00ff


	//----- nvinfo : EIATTR_NUM_BARRIERS
	.align		4
        /*0060*/ 	.byte	0x02, 0x4c
        /*0062*/ 	.byte	0x01
	.zero		1


	//----- nvinfo : EIATTR_MERCURY_ISA_VERSION
	.align		4
        /*0064*/ 	.byte	0x03, 0x5f
        /*0066*/ 	.short	0x0101


	//----- nvinfo : EIATTR_VRC_CTA_INIT_COUNT
	.align		4
        /*0068*/ 	.byte	0x02, 0x4a
	.zero		1
	.zero		1


	//----- nvinfo : EIATTR_EXIT_INSTR_OFFSETS
	.align		4
        /*006c*/ 	.byte	0x04, 0x1c
        /*006e*/ 	.short	(.L_67 - .L_66)


	//   ....[0]....
.L_66:
        /*0070*/ 	.word	0x00000180


	//   ....[1]....
        /*0074*/ 	.word	0x00000600


	//----- nvinfo : EIATTR_CBANK_PARAM_SIZE
	.align		4
.L_67:
        /*0078*/ 	.byte	0x03, 0x19
        /*007a*/ 	.short	0x0018


	//----- nvinfo : EIATTR_PARAM_CBANK
	.align		4
        /*007c*/ 	.byte	0x04, 0x0a
        /*007e*/ 	.short	(.L_69 - .L_68)
	.align		4
.L_68:
        /*0080*/ 	.word	index@(.nv.constant0._Z9calPhase1iiPiii)
        /*0084*/ 	.short	0x0380
        /*0086*/ 	.short	0x0018


	//----- nvinfo : EIATTR_SW_WAR
	.align		4
.L_69:
        /*0088*/ 	.byte	0x04, 0x36
        /*008a*/ 	.short	(.L_71 - .L_70)
.L_70:
        /*008c*/ 	.word	0x00000008
.L_71:


//--------------------- .nv.callgraph             --------------------------
	.section	.nv.callgraph,"",@"SHT_CUDA_CALLGRAPH"
	.align	4
	.sectionentsize	8
	.align		4
        /*0000*/ 	.word	0x00000000
	.align		4
        /*0004*/ 	.word	0xffffffff
	.align		4
        /*0008*/ 	.word	0x00000000
	.align		4
        /*000c*/ 	.word	0xfffffffe
	.align		4
        /*0010*/ 	.word	0x00000000
	.align		4
        /*0014*/ 	.word	0xfffffffd
	.align		4
        /*0018*/ 	.word	0x00000000
	.align		4
        /*001c*/ 	.word	0xfffffffc


//--------------------- .text._Z9calPhase3iiPiii  --------------------------
	.section	.text._Z9calPhase3iiPiii,"ax",@progbits
	.align	128
        .global         _Z9calPhase3iiPiii
        .type           _Z9calPhase3iiPiii,@function
        .size           _Z9calPhase3iiPiii,(.L_x_16 - _Z9calPhase3iiPiii)
        .other          _Z9calPhase3iiPiii,@"STO_CUDA_ENTRY STV_DEFAULT"
_Z9calPhase3iiPiii:
.text._Z9calPhase3iiPiii:
[----:B------:R-:W-:Y:S08]  /*0000*/  LDC R1, c[0x0][0x37c] ;  /* 0x0000df00ff017b82 */ /* 0x000ff00000000800 */
[----:B------:R-:W0:Y:S08]  /*0010*/  S2UR UR5, SR_CTAID.X ;  /* 0x00000000000579c3 */ /* 0x000e300000002500 */
[----:B------:R-:W0:Y:S08]  /*0020*/  LDC R8, c[0x0][0x384] ;  /* 0x0000e100ff087b82 */ /* 0x000e300000000800 */
[----:B------:R-:W1:Y:S01]  /*0030*/  S2UR UR4, SR_CTAID.Y ;  /* 0x00000000000479c3 */ /* 0x000e620000002600 */
[----:B0-----:R-:W-:-:S04]  /*0040*/  ISETP.NE.AND P0, PT, R8, UR5, PT ;  /* 0x0000000508007c0c */ /* 0x001fc8000bf05270 */
[----:B-1----:R-:W-:-:S13]  /*0050*/  ISETP.EQ.OR P0, PT, R8, UR4, !P0 ;  /* 0x0000000408007c0c */ /* 0x002fda000c702670 */
[----:B------:R-:W-:Y:S05]  /*0060*/  @P0 EXIT ;  /* 0x000000000000094d */ /* 0x000fea0003800000 */
[----:B------:R-:W0:Y:S01]  /*0070*/  S2R R12, SR_TID.Y ;  /* 0x00000000000c7919 */ /* 0x000e220000002200 */
[----:B------:R-:W0:Y:S01]  /*0080*/  LDC R7, c[0x0][0x360] ;  /* 0x0000d800ff077b82 */ /* 0x000e220000000800 */
[----:B------:R-:W1:Y:S01]  /*0090*/  LDCU UR8, c[0x0][0x394] ;  /* 0x00007280ff0877ac */ /* 0x000e620008000800 */
[----:B------:R-:W2:Y:S01]  /*00a0*/  S2R R0, SR_TID.X ;  /* 0x0000000000007919 */ /* 0x000ea20000002100 */
[----:B------:R-:W3:Y:S05]  /*00b0*/  LDCU.64 UR6, c[0x0][0x358] ;  /* 0x00006b00ff0677ac */ /* 0x000eea0008000a00 */
[----:B------:R-:W4:Y:S01]  /*00c0*/  LDC R5, c[0x0][0x380] ;  /* 0x0000e000ff057b82 */ /* 0x000f220000000800 */
[----:B------:R-:W5:Y:S07]  /*00d0*/  LDCU UR9, c[0x0][0x390] ;  /* 0x00007200ff0977ac */ /* 0x000f6e0008000800 */
[----:B------:R-:W3:Y:S08]  /*00e0*/  LDC R15, c[0x0][0x364] ;  /* 0x0000d900ff0f7b82 */ /* 0x000ef00000000800 */
[----:B------:R-:W5:Y:S01]  /*00f0*/  LDC.64 R2, c[0x0][0x388] ;  /* 0x0000e200ff027b82 */ /* 0x000f620000000a00 */
[----:B0-----:R-:W-:-:S02]  /*0100*/  IMAD R6, R7, UR4, R12 ;  /* 0x0000000407067c24 */ /* 0x001fc4000f8e020c */
[CC--:B----4-:R-:W-:Y:S02]  /*0110*/  IMAD R4, R8.reuse, R5.reuse, R12 ;  /* 0x0000000508047224 */ /* 0x0d0fe400078e020c */
[----:B--2---:R-:W-:-:S04]  /*0120*/  IMAD R7, R8, R5, R0 ;  /* 0x0000000508077224 */ /* 0x004fc800078e0200 */
[----:B-1----:R-:W-:Y:S02]  /*0130*/  IMAD R7, R6, UR8, R7 ;  /* 0x0000000806077c24 */ /* 0x002fe4000f8e0207 */
[----:B---3--:R-:W-:-:S04]  /*0140*/  IMAD R15, R15, UR5, R0 ;  /* 0x000000050f0f7c24 */ /* 0x008fc8000f8e0200 */
[----:B------:R-:W-:Y:S02]  /*0150*/  IMAD R11, R4, UR8, R15 ;  /* 0x00000008040b7c24 */ /* 0x000fe4000f8e020f */
[----:B-----5:R-:W-:-:S04]  /*0160*/  IMAD.WIDE R8, R7, 0x4, R2 ;  /* 0x0000000407087825 */ /* 0x020fc800078e0202 */
[----:B------:R-:W-:Y:S02]  /*0170*/  IMAD.WIDE R10, R11, 0x4, R2 ;  /* 0x000000040b0a7825 */ /* 0x000fe400078e0202 */
[----:B------:R0:W2:Y:S04]  /*0180*/  LDG.E R8, desc[UR6][R8.64] ;  /* 0x0000000608087981 */ /* 0x0000a8000c1e1900 */
[----:B------:R-:W3:Y:S01]  /*0190*/  LDG.E R10, desc[UR6][R10.64] ;  /* 0x000000060a0a7981 */ /* 0x000ee2000c1e1900 */
[----:B------:R-:W1:Y:S01]  /*01a0*/  S2UR UR5, SR_CgaCtaId ;  /* 0x00000000000579c3 */ /* 0x000e620000008800 */
[----:B------:R-:W-:Y:S01]  /*01b0*/  UMOV UR4, 0x400 ;  /* 0x0000040000047882 */ /* 0x000fe20000000000 */
[-C--:B------:R-:W-:Y:S02]  /*01c0*/  IMAD R4, R5, R5.reuse, RZ ;  /* 0x0000000505047224 */ /* 0x080fe400078e02ff */
[----:B------:R-:W-:Y:S01]  /*01d0*/  IMAD R7, R12, R5, RZ ;  /* 0x000000050c077224 */ /* 0x000fe200078e02ff */
[----:B------:R-:W-:Y:S01]  /*01e0*/  VIMNMX R12, PT, PT, R6, R15, !PT ;  /* 0x0000000f060c7248 */ /* 0x000fe20007fe0100 */
[----:B------:R-:W-:-:S02]  /*01f0*/  IMAD.SHL.U32 R13, R4, 0x4, RZ ;  /* 0x00000004040d7824 */ /* 0x000fc400078e00ff */
[----:B------:R-:W-:Y:S01]  /*0200*/  IMAD.IADD R17, R7, 0x1, R0 ;  /* 0x0000000107117824 */ /* 0x000fe200078e0200 */
[----:B------:R-:W-:Y:S01]  /*0210*/  ISETP.GE.AND P0, PT, R12, UR9, PT ;  /* 0x000000090c007c0c */ /* 0x000fe2000bf06270 */
[----:B-1----:R-:W-:-:S06]  /*0220*/  ULEA UR4, UR5, UR4, 0x18 ;  /* 0x0000000405047291 */ /* 0x002fcc000f8ec0ff */
[----:B------:R-:W-:Y:S01]  /*0230*/  VIADD R4, R13, UR4 ;  /* 0x000000040d047c36 */ /* 0x000fe20008000000 */
[----:B0-----:R-:W-:-:S03]  /*0240*/  LEA R9, R17, UR4, 0x2 ;  /* 0x0000000411097c11 */ /* 0x001fc6000f8e10ff */
[----:B------:R-:W-:Y:S02]  /*0250*/  IMAD R17, R17, 0x4, R4 ;  /* 0x0000000411117824 */ /* 0x000fe400078e0204 */
[----:B--2---:R0:W-:Y:S04]  /*0260*/  STS [R9], R8 ;  /* 0x0000000809007388 */ /* 0x0041e80000000800 */
[----:B---3--:R0:W-:Y:S01]  /*0270*/  STS [R17], R10 ;  /* 0x0000000a11007388 */ /* 0x0081e20000000800 */
[----:B------:R-:W-:Y:S06]  /*0280*/  BAR.SYNC.DEFER_BLOCKING 0x0 ;  /* 0x0000000000007b1d */ /* 0x000fec0000010000 */
[----:B------:R-:W-:Y:S05]  /*0290*/  @P0 EXIT ;  /* 0x000000000000094d */ /* 0x000fea0003800000 */
[----:B------:R-:W-:-:S04]  /*02a0*/  IMAD R15, R6, UR8, R15 ;  /* 0x00000008060f7c24 */ /* 0x000fc8000f8e020f */
[----:B------:R-:W-:-:S05]  /*02b0*/  IMAD.WIDE R2, R15, 0x4, R2 ;  /* 0x000000040f027825 */ /* 0x000fca00078e0202 */
[----:B------:R1:W5:Y:S01]  /*02c0*/  LDG.E R21, desc[UR6][R2.64] ;  /* 0x0000000602157981 */ /* 0x000362000c1e1900 */
[----:B------:R-:W-:-:S13]  /*02d0*/  ISETP.GE.AND P0, PT, R5, 0x1, PT ;  /* 0x000000010500780c */ /* 0x000fda0003f06270 */
[----:B-1----:R-:W-:Y:S05]  /*02e0*/  @!P0 BRA `(.L_x_0) ;  /* 0x0000000400848947 */ /* 0x002fea0003800000 */
[C---:B------:R-:W-:Y:S01]  /*02f0*/  ISETP.GE.U32.AND P1, PT, R5.reuse, 0x8, PT ;  /* 0x000000080500780c */ /* 0x040fe20003f26070 */
[----:B------:R-:W-:Y:S01]  /*0300*/  IMAD.MOV.U32 R6, RZ, RZ, RZ ;  /* 0x000000ffff067224 */ /* 0x000fe200078e00ff */
[----:B------:R-:W-:-:S04]  /*0310*/  LOP3.LUT R25, R5, 0x7, RZ, 0xc0, !PT ;  /* 0x0000000705197812 */ /* 0x000fc800078ec0ff */
[----:B------:R-:W-:-:S07]  /*0320*/  ISETP.NE.AND P0, PT, R25, RZ, PT ;  /* 0x000000ff1900720c */ /* 0x000fce0003f05270 */
[----:B------:R-:W-:Y:S06]  /*0330*/  @!P1 BRA `(.L_x_1) ;  /* 0x0000000000a89947 */ /* 0x000fec0003800000 */
[----:B0-----:R-:W-:Y:S02]  /*0340*/  LEA R8, R0, R13, 0x2 ;  /* 0x0000000d00087211 */ /* 0x001fe400078e10ff */
[----:B------:R-:W-:Y:S02]  /*0350*/  LEA R9, R7, UR4, 0x2 ;  /* 0x0000000407097c11 */ /* 0x000fe4000f8e10ff */
[----:B------:R-:W-:Y:S01]  /*0360*/  LOP3.LUT R6, R5, 0x7ffffff8, RZ, 0xc0, !PT ;  /* 0x7ffffff805067812 */ /* 0x000fe200078ec0ff */
[----:B------:R-:W-:Y:S02]  /*0370*/  VIADD R8, R8, UR4 ;  /* 0x0000000408087c36 */ /* 0x000fe40008000000 */
[----:B------:R-:W-:Y:S02]  /*0380*/  VIADD R9, R9, 0x10 ;  /* 0x0000001009097836 */ /* 0x000fe40000000000 */
[----:B------:R-:W-:-:S07]  /*0390*/  IMAD.MOV R10, RZ, RZ, -R6 ;  /* 0x000000ffff0a7224 */ /* 0x000fce00078e0a06 */
.L_x_2:
[----:B------:R-:W-:Y:S01]  /*03a0*/  LDS R22, [R9+-0x10] ;  /* 0xfffff00009167984 */ /* 0x000fe20000000800 */
[C---:B------:R-:W-:Y:S02]  /*03b0*/  IMAD R20, R5.reuse, 0x4, R8 ;  /* 0x0000000405147824 */ /* 0x040fe400078e0208 */
[----:B------:R-:W-:Y:S01]  /*03c0*/  VIADD R10, R10, 0x8 ;  /* 0x000000080a0a7836 */ /* 0x000fe20000000000 */
[----:B------:R0:W1:Y:S02]  /*03d0*/  LDS R23, [R8] ;  /* 0x0000000008177984 */ /* 0x0000640000000800 */
[C---:B------:R-:W-:Y:S02]  /*03e0*/  LEA R18, R5.reuse, R20, 0x2 ;  /* 0x0000001405127211 */ /* 0x040fe400078e10ff */
[----:B------:R-:W-:Y:S01]  /*03f0*/  LDS R11, [R9+-0xc] ;  /* 0xfffff400090b7984 */ /* 0x000fe20000000800 */
[----:B------:R-:W-:Y:S02]  /*0400*/  ISETP.NE.AND P1, PT, R10, RZ, PT ;  /* 0x000000ff0a00720c */ /* 0x000fe40003f25270 */
[C---:B------:R-:W-:Y:S01]  /*0410*/  IMAD R16, R5.reuse, 0x4, R18 ;  /* 0x0000000405107824 */ /* 0x040fe200078e0212 */
[----:B------:R-:W2:Y:S01]  /*0420*/  LDS R20, [R20] ;  /* 0x0000000014147984 */ /* 0x000ea20000000800 */
[----:B0-----:R-:W-:-:S02]  /*0430*/  IMAD R8, R5, 0x20, R8 ;  /* 0x0000002005087824 */ /* 0x001fc400078e0208 */
[C---:B------:R-:W-:Y:S01]  /*0440*/  IMAD R14, R5.reuse, 0x4, R16 ;  /* 0x00000004050e7824 */ /* 0x040fe200078e0210 */
[----:B------:R-:W-:Y:S03]  /*0450*/  LDS R19, [R9+-0x8] ;  /* 0xfffff80009137984 */ /* 0x000fe60000000800 */
[C---:B------:R-:W-:Y:S01]  /*0460*/  IMAD R12, R5.reuse, 0x4, R14 ;  /* 0x00000004050c7824 */ /* 0x040fe200078e020e */
[----:B------:R-:W0:Y:S03]  /*0470*/  LDS R18, [R18] ;  /* 0x0000000012127984 */ /* 0x000e260000000800 */
[----:B------:R-:W-:Y:S01]  /*0480*/  IMAD R28, R5, 0x4, R12 ;  /* 0x00000004051c7824 */ /* 0x000fe200078e020c */
[----:B------:R-:W-:Y:S04]  /*0490*/  LDS R17, [R9+-0x4] ;  /* 0xfffffc0009117984 */ /* 0x000fe80000000800 */
[----:B------:R-:W3:Y:S04]  /*04a0*/  LDS R16, [R16] ;  /* 0x0000000010107984 */ /* 0x000ee80000000800 */
[----:B------:R-:W-:Y:S04]  /*04b0*/  LDS R15, [R9] ;  /* 0x00000000090f7984 */ /* 0x000fe80000000800 */
[----:B------:R-:W4:Y:S04]  /*04c0*/  LDS R14, [R14] ;  /* 0x000000000e0e7984 */ /* 0x000f280000000800 */
[----:B------:R-:W-:Y:S04]  /*04d0*/  LDS R12, [R12] ;  /* 0x000000000c0c7984 */ /* 0x000fe80000000800 */
[----:B------:R-:W4:Y:S01]  /*04e0*/  LDS R13, [R9+0x4] ;  /* 0x00000400090d7984 */ /* 0x000f220000000800 */
[----:B-1---5:R-:W-:-:S02]  /*04f0*/  VIADDMNMX R26, R23, R22, R21, PT ;  /* 0x00000016171a7246 */ /* 0x022fc40003800115 */
[----:B------:R-:W-:Y:S01]  /*0500*/  LEA R21, R5, R28, 0x2 ;  /* 0x0000001c05157211 */ /* 0x000fe200078e10ff */
[----:B------:R-:W-:Y:S04]  /*0510*/  LDS R23, [R28] ;  /* 0x000000001c177984 */ /* 0x000fe80000000800 */
[----:B------:R-:W1:Y:S01]  /*0520*/  LDS R24, [R9+0x8] ;  /* 0x0000080009187984 */ /* 0x000e620000000800 */
[----:B--2---:R-:W-:-:S03]  /*0530*/  VIADDMNMX R11, R20, R11, R26, PT ;  /* 0x0000000b140b7246 */ /* 0x004fc6000380011a */
[----:B------:R-:W-:Y:S04]  /*0540*/  LDS R21, [R21] ;  /* 0x0000000015157984 */ /* 0x000fe80000000800 */
[----:B------:R2:W1:Y:S01]  /*0550*/  LDS R22, [R9+0xc] ;  /* 0x00000c0009167984 */ /* 0x0004620000000800 */
[----:B0-----:R-:W-:-:S04]  /*0560*/  VIADDMNMX R11, R18, R19, R11, PT ;  /* 0x00000013120b7246 */ /* 0x001fc8000380010b */
[----:B---3--:R-:W-:Y:S01]  /*0570*/  VIADDMNMX R11, R16, R17, R11, PT ;  /* 0x00000011100b7246 */ /* 0x008fe2000380010b */
[----:B--2---:R-:W-:-:S03]  /*0580*/  VIADD R9, R9, 0x20 ;  /* 0x0000002009097836 */ /* 0x004fc60000000000 */
[----:B----4-:R-:W-:-:S04]  /*0590*/  VIADDMNMX R11, R14, R15, R11, PT ;  /* 0x0000000f0e0b7246 */ /* 0x010fc8000380010b */
[----:B------:R-:W-:-:S04]  /*05a0*/  VIADDMNMX R11, R12, R13, R11, PT ;  /* 0x0000000d0c0b7246 */ /* 0x000fc8000380010b */
[----:B-1----:R-:W-:-:S04]  /*05b0*/  VIADDMNMX R11, R23, R24, R11, PT ;  /* 0x00000018170b7246 */ /* 0x002fc8000380010b */
[----:B------:R-:W-:Y:S01]  /*05c0*/  VIADDMNMX R21, R21, R22, R11, PT ;  /* 0x0000001615157246 */ /* 0x000fe2000380010b */
[----:B------:R-:W-:Y:S06]  /*05d0*/  @P1 BRA `(.L_x_2) ;  /* 0xfffffffc00701947 */ /* 0x000fec000383ffff */
.L_x_1:
[----:B------:R-:W-:Y:S05]  /*05e0*/  @!P0 BRA `(.L_x_0) ;  /* 0x0000000000c48947 */ /* 0x000fea0003800000 */
[----:B------:R-:W-:Y:S02]  /*05f0*/  ISETP.GE.U32.AND P0, PT, R25, 0x4, PT ;  /* 0x000000041900780c */ /* 0x000fe40003f06070 */
[----:B------:R-:W-:-:S04]  /*0600*/  LOP3.LUT R13, R5, 0x3, RZ, 0xc0, !PT ;  /* 0x00000003050d7812 */ /* 0x000fc800078ec0ff */
[----:B------:R-:W-:-:S07]  /*0610*/  ISETP.NE.AND P1, PT, R13, RZ, PT ;  /* 0x000000ff0d00720c */ /* 0x000fce0003f25270 */
[----:B------:R-:W-:Y:S06]  /*0620*/  @!P0 BRA `(.L_x_3) ;  /* 0x0000000000508947 */ /* 0x000fec0003800000 */
[C---:B0-----:R-:W-:Y:S02]  /*0630*/  IMAD R9, R6.reuse, R5, R0 ;  /* 0x0000000506097224 */ /* 0x041fe400078e0200 */
[----:B------:R-:W-:Y:S01]  /*0640*/  IMAD.IADD R8, R7, 0x1, R6 ;  /* 0x0000000107087824 */ /* 0x000fe200078e0206 */
[----:B------:R-:W-:Y:S02]  /*0650*/  IADD3 R6, PT, PT, R6, 0x4, RZ ;  /* 0x0000000406067810 */ /* 0x000fe40007ffe0ff */
[----:B------:R-:W-:Y:S02]  /*0660*/  LEA R12, R9, R4, 0x2 ;  /* 0x00000004090c7211 */ /* 0x000fe400078e10ff */
[----:B------:R-:W-:-:S03]  /*0670*/  LEA R8, R8, UR4, 0x2 ;  /* 0x0000000408087c11 */ /* 0x000fc6000f8e10ff */
[C---:B------:R-:W-:Y:S01]  /*0680*/  IMAD R16, R5.reuse, 0x4, R12 ;  /* 0x0000000405107824 */ /* 0x040fe200078e020c */
[----:B------:R-:W-:Y:S03]  /*0690*/  LDS R9, [R12] ;  /* 0x000000000c097984 */ /* 0x000fe60000000800 */
[C---:B------:R-:W-:Y:S01]  /*06a0*/  IMAD R20, R5.reuse, 0x4, R16 ;  /* 0x0000000405147824 */ /* 0x040fe200078e0210 */
[----:B------:R-:W0:Y:S03]  /*06b0*/  LDS R10, [R8] ;  /* 0x00000000080a7984 */ /* 0x000e260000000800 */
[----:B------:R-:W-:Y:S01]  /*06c0*/  IMAD R11, R5, 0x4, R20 ;  /* 0x00000004050b7824 */ /* 0x000fe200078e0214 */
[----:B------:R-:W-:Y:S04]  /*06d0*/  LDS R14, [R8+0x4] ;  /* 0x00000400080e7984 */ /* 0x000fe80000000800 */
[----:B------:R-:W1:Y:S04]  /*06e0*/  LDS R16, [R16] ;  /* 0x0000000010107984 */ /* 0x000e680000000800 */
[----:B------:R-:W-:Y:S04]  /*06f0*/  LDS R18, [R8+0x8] ;  /* 0x0000080008127984 */ /* 0x000fe80000000800 */
[----:B------:R-:W2:Y:S04]  /*0700*/  LDS R20, [R20] ;  /* 0x0000000014147984 */ /* 0x000ea80000000800 */
[----:B------:R-:W-:Y:S04]  /*0710*/  LDS R22, [R8+0xc] ;  /* 0x00000c0008167984 */ /* 0x000fe80000000800 */
[----:B------:R-:W3:Y:S01]  /*0720*/  LDS R11, [R11] ;  /* 0x000000000b0b7984 */ /* 0x000ee20000000800 */
[----:B0----5:R-:W-:-:S04]  /*0730*/  VIADDMNMX R9, R9, R10, R21, PT ;  /* 0x0000000a09097246 */ /* 0x021fc80003800115 */
[----:B-1----:R-:W-:-:S04]  /*0740*/  VIADDMNMX R9, R16, R14, R9, PT ;  /* 0x0000000e10097246 */ /* 0x002fc80003800109 */
[----:B--2---:R-:W-:-:S04]  /*0750*/  VIADDMNMX R9, R20, R18, R9, PT ;  /* 0x0000001214097246 */ /* 0x004fc80003800109 */
[----:B---3--:R-:W-:-:S07]  /*0760*/  VIADDMNMX R21, R11, R22, R9, PT ;  /* 0x000000160b157246 */ /* 0x008fce0003800109 */
.L_x_3:
[----:B------:R-:W-:Y:S05]  /*0770*/  @!P1 BRA `(.L_x_0) ;  /* 0x0000000000609947 */ /* 0x000fea0003800000 */
[----:B------:R-:W-:Y:S02]  /*0780*/  ISETP.NE.AND P0, PT, R13, 0x1, PT ;  /* 0x000000010d00780c */ /* 0x000fe40003f05270 */
[----:B0-----:R-:W-:-:S04]  /*0790*/  LOP3.LUT R8, R5, 0x1, RZ, 0xc0, !PT ;  /* 0x0000000105087812 */ /* 0x001fc800078ec0ff */
[----:B------:R-:W-:-:S07]  /*07a0*/  ISETP.NE.U32.AND P1, PT, R8, 0x1, PT ;  /* 0x000000010800780c */ /* 0x000fce0003f25070 */
[----:B------:R-:W-:Y:S06]  /*07b0*/  @!P0 BRA `(.L_x_4) ;  /* 0x0000000000308947 */ /* 0x000fec0003800000 */
[C---:B------:R-:W-:Y:S02]  /*07c0*/  IMAD R9, R6.reuse, R5, R0 ;  /* 0x0000000506097224 */ /* 0x040fe400078e0200 */
[----:B------:R-:W-:Y:S01]  /*07d0*/  IMAD.IADD R8, R7, 0x1, R6 ;  /* 0x0000000107087824 */ /* 0x000fe200078e0206 */
[----:B------:R-:W-:Y:S01]  /*07e0*/  IADD3 R6, PT, PT, R6, 0x2, RZ ;  /* 0x0000000206067810 */ /* 0x000fe20007ffe0ff */
[----:B------:R-:W-:-:S03]  /*07f0*/  IMAD R12, R9, 0x4, R4 ;  /* 0x00000004090c7824 */ /* 0x000fc600078e0204 */
[----:B------:R-:W-:Y:S01]  /*0800*/  LEA R8, R8, UR4, 0x2 ;  /* 0x0000000408087c11 */ /* 0x000fe2000f8e10ff */
[----:B------:R-:W-:Y:S01]  /*0810*/  IMAD R11, R5, 0x4, R12 ;  /* 0x00000004050b7824 */ /* 0x000fe200078e020c */
[----:B------:R-:W-:Y:S04]  /*0820*/  LDS R9, [R12] ;  /* 0x000000000c097984 */ /* 0x000fe80000000800 */
[----:B------:R-:W0:Y:S04]  /*0830*/  LDS R10, [R8] ;  /* 0x00000000080a7984 */ /* 0x000e280000000800 */
[----:B------:R-:W-:Y:S04]  /*0840*/  LDS R14, [R8+0x4] ;  /* 0x00000400080e7984 */ /* 0x000fe80000000800 */
[----:B------:R-:W1:Y:S01]  /*0850*/  LDS R11, [R11] ;  /* 0x000000000b0b7984 */ /* 0x000e620000000800 */
[----:B0----5:R-:W-:-:S04]  /*0860*/  VIADDMNMX R9, R9, R10, R21, PT ;  /* 0x0000000a09097246 */ /* 0x021fc80003800115 */
[----:B-1----:R-:W-:-:S07]  /*0870*/  VIADDMNMX R21, R11, R14, R9, PT ;  /* 0x0000000e0b157246 */ /* 0x002fce0003800109 */
.L_x_4:
[----:B------:R-:W-:Y:S05]  /*0880*/  @P1 BRA `(.L_x_0) ;  /* 0x00000000001c1947 */ /* 0x000fea0003800000 */
[----:B------:R-:W-:Y:S02]  /*0890*/  IMAD R5, R6, R5, R0 ;  /* 0x0000000506057224 */ /* 0x000fe400078e0200 */
[----:B------:R-:W-:Y:S02]  /*08a0*/  IMAD.IADD R6, R7, 0x1, R6 ;  /* 0x0000000107067824 */ /* 0x000fe400078e0206 */
[----:B------:R-:W-:-:S03]  /*08b0*/  IMAD R5, R5, 0x4, R4 ;  /* 0x0000000405057824 */ /* 0x000fc600078e0204 */
[----:B------:R-:W-:-:S03]  /*08c0*/  LEA R6, R6, UR4, 0x2 ;  /* 0x0000000406067c11 */ /* 0x000fc6000f8e10ff */
[----:B------:R-:W-:Y:S04]  /*08d0*/  LDS R5, [R5] ;  /* 0x0000000005057984 */ /* 0x000fe80000000800 */
[----:B------:R-:W0:Y:S02]  /*08e0*/  LDS R6, [R6] ;  /* 0x0000000006067984 */ /* 0x000e240000000800 */
[----:B0----5:R-:W-:-:S07]  /*08f0*/  VIADDMNMX R21, R5, R6, R21, PT ;  /* 0x0000000605157246 */ /* 0x021fce0003800115 */
.L_x_0:
[----:B-----5:R-:W-:Y:S01]  /*0900*/  STG.E desc[UR6][R2.64], R21 ;  /* 0x0000001502007986 */ /* 0x020fe2000c101906 */
[----:B------:R-:W-:Y:S05]  /*0910*/  EXIT ;  /* 0x000000000000794d */ /* 0x000fea0003800000 */
.L_x_5:
[----:B------:R-:W-:-:S00]  /*0920*/  BRA `(.L_x_5) ;  /* 0xfffffffc00fc7947 */ /* 0x000fc0000383ffff */
[----:B------:R-:W-:-:S00]  /*0930*/  NOP ;  /* 0x0000000000007918 */ /* 0x000fc00000000000 */
        /* <DEDUP_REMOVED lines=12> */
.L_x_16:


//--------------------- .text._Z9calPhase2iiPiii  --------------------------
	.section	.text._Z9calPhase2iiPiii,"ax",@progbits
	.align	128
        .global         _Z9calPhase2iiPiii
        .type           _Z9calPhase2iiPiii,@function
        .size           _Z9calPhase2iiPiii,(.L_x_17 - _Z9calPhase2iiPiii)
        .other          _Z9calPhase2iiPiii,@"STO_CUDA_ENTRY STV_DEFAULT"
_Z9calPhase2iiPiii:
.text._Z9calPhase2iiPiii:
[----:B------:R-:W-:Y:S08]  /*0000*/  LDC R1, c[0x0][0x37c] ;  /* 0x0000df00ff017b82 */ /* 0x000ff00000000800 */
[----:B------:R-:W0:Y:S08]  /*0010*/  S2UR UR6, SR_CTAID.X ;  /* 0x00000000000679c3 */ /* 0x000e300000002500 */
[----:B------:R-:W0:Y:S02]  /*0020*/  LDC R4, c[0x0][0x384] ;  /* 0x0000e100ff047b82 */ /* 0x000e240000000800 */
[----:B0-----:R-:W-:-:S13]  /*0030*/  ISETP.NE.AND P0, PT, R4, UR6, PT ;  /* 0x0000000604007c0c */ /* 0x001fda000bf05270 */
[----:B------:R-:W-:Y:S05]  /*0040*/  @!P0 EXIT ;  /* 0x000000000000894d */ /* 0x000fea0003800000 */
[----:B------:R-:W0:Y:S01]  /*0050*/  S2R R12, SR_CTAID.Y ;  /* 0x00000000000c7919 */ /* 0x000e220000002600 */
[----:B------:R-:W1:Y:S01]  /*0060*/  LDCU UR4, c[0x0][0x380] ;  /* 0x00007000ff0477ac */ /* 0x000e620008000800 */
[----:B------:R-:W2:Y:S01]  /*0070*/  LDC.64 R2, c[0x0][0x388] ;  /* 0x0000e200ff027b82 */ /* 0x000ea20000000a00 */
[----:B------:R-:W3:Y:S01]  /*0080*/  S2R R0, SR_TID.X ;  /* 0x0000000000007919 */ /* 0x000ee20000002100 */
[----:B------:R-:W4:Y:S01]  /*0090*/  LDCU UR7, c[0x0][0x394] ;  /* 0x00007280ff0777ac */ /* 0x000f220008000800 */
[----:B------:R-:W5:Y:S01]  /*00a0*/  S2R R10, SR_TID.Y ;  /* 0x00000000000a7919 */ /* 0x000f620000002200 */
[----:B-1----:R-:W-:Y:S01]  /*00b0*/  IMAD.U32 R5, RZ, RZ, UR4 ;  /* 0x00000004ff057e24 */ /* 0x002fe2000f8e00ff */
[----:B------:R-:W1:Y:S01]  /*00c0*/  LDCU.64 UR4, c[0x0][0x358] ;  /* 0x00006b00ff0477ac */ /* 0x000e620008000a00 */
[----:B0-----:R-:W-:Y:S02]  /*00d0*/  ISETP.NE.AND P0, PT, R12, 0x1, PT ;  /* 0x000000010c00780c */ /* 0x001fe40003f05270 */
[----:B---3--:R-:W-:-:S02]  /*00e0*/  IMAD R7, R4, R5, R0 ;  /* 0x0000000504077224 */ /* 0x008fc400078e0200 */
[C---:B------:R-:W-:Y:S02]  /*00f0*/  IMAD R11, R5.reuse, UR6, R0 ;  /* 0x00000006050b7c24 */ /* 0x040fe4000f8e0200 */
[--C-:B-----5:R-:W-:Y:S02]  /*0100*/  IMAD R4, R4, R5, R10.reuse ;  /* 0x0000000504047224 */ /* 0x120fe400078e020a */
[----:B------:R-:W-:Y:S02]  /*0110*/  IMAD R6, R5, UR6, R10 ;  /* 0x0000000605067c24 */ /* 0x000fe4000f8e020a */
[--C-:B----4-:R-:W-:Y:S02]  /*0120*/  IMAD R9, R4, UR7, R7.reuse ;  /* 0x0000000704097c24 */ /* 0x110fe4000f8e0207 */
[----:B------:R-:W-:Y:S02]  /*0130*/  IMAD R13, R6, UR7, R7 ;  /* 0x00000007060d7c24 */ /* 0x000fe4000f8e0207 */
[----:B------:R-:W-:-:S02]  /*0140*/  @P0 IMAD R13, R4, UR7, R11 ;  /* 0x00000007040d0c24 */ /* 0x000fc4000f8e020b */
[----:B--2---:R-:W-:-:S04]  /*0150*/  IMAD.WIDE.U32 R8, R9, 0x4, R2 ;  /* 0x0000000409087825 */ /* 0x004fc800078e0002 */
[----:B------:R-:W-:Y:S02]  /*0160*/  IMAD.WIDE.U32 R2, R13, 0x4, R2 ;  /* 0x000000040d027825 */ /* 0x000fe400078e0002 */
[----:B-1----:R0:W2:Y:S04]  /*0170*/  LDG.E R8, desc[UR4][R8.64] ;  /* 0x0000000408087981 */ /* 0x0020a8000c1e1900 */
[----:B------:R-:W3:Y:S01]  /*0180*/  LDG.E R15, desc[UR4][R2.64] ;  /* 0x00000004020f7981 */ /* 0x000ee2000c1e1900 */
[----:B------:R-:W-:Y:S01]  /*0190*/  MOV R6, 0x400 ;  /* 0x0000040000067802 */ /* 0x000fe20000000f00 */
[CC--:B------:R-:W-:Y:S01]  /*01a0*/  IMAD R4, R5.reuse, R5.reuse, RZ ;  /* 0x0000000505047224 */ /* 0x0c0fe200078e02ff */
[----:B------:R-:W-:Y:S01]  /*01b0*/  ISETP.GE.AND P2, PT, R5, 0x1, PT ;  /* 0x000000010500780c */ /* 0x000fe20003f46270 */
[----:B------:R-:W1:Y:S01]  /*01c0*/  S2R R11, SR_CgaCtaId ;  /* 0x00000000000b7919 */ /* 0x000e620000008800 */
[----:B------:R-:W-:Y:S01]  /*01d0*/  IMAD R7, R10, R5, RZ ;  /* 0x000000050a077224 */ /* 0x000fe200078e02ff */
[----:B------:R-:W-:-:S02]  /*01e0*/  ISETP.NE.AND P1, PT, R12, RZ, PT ;  /* 0x000000ff0c00720c */ /* 0x000fc40003f25270 */
[----:B-1----:R-:W-:Y:S01]  /*01f0*/  LEA R11, R11, R6, 0x18 ;  /* 0x000000060b0b7211 */ /* 0x002fe200078ec0ff */
[----:B------:R-:W-:-:S03]  /*0200*/  IMAD.IADD R6, R7, 0x1, R0 ;  /* 0x0000000107067824 */ /* 0x000fc600078e0200 */
[----:B------:R-:W-:Y:S01]  /*0210*/  LEA R10, R4, R11, 0x2 ;  /* 0x0000000b040a7211 */ /* 0x000fe200078e10ff */
[----:B------:R-:W-:-:S03]  /*0220*/  IMAD R13, R6, 0x4, R11 ;  /* 0x00000004060d7824 */ /* 0x000fc600078e020b */
[CC--:B0-----:R-:W-:Y:S01]  /*0230*/  SEL R9, R11.reuse, R10.reuse, !P0 ;  /* 0x0000000a0b097207 */ /* 0x0c1fe20004000000 */
[----:B------:R-:W-:Y:S01]  /*0240*/  IMAD R4, R6, 0x4, R10 ;  /* 0x0000000406047824 */ /* 0x000fe200078e020a */
[----:B------:R-:W-:Y:S01]  /*0250*/  SEL R6, R11, R10, !P1 ;  /* 0x0000000a0b067207 */ /* 0x000fe20004800000 */
[----:B--2---:R0:W-:Y:S04]  /*0260*/  STS [R13], R8 ;  /* 0x000000080d007388 */ /* 0x0041e80000000800 */
[----:B---3--:R0:W-:Y:S01]  /*0270*/  STS [R4], R15 ;  /* 0x0000000f04007388 */ /* 0x0081e20000000800 */
[----:B------:R-:W-:Y:S06]  /*0280*/  BAR.SYNC.DEFER_BLOCKING 0x0 ;  /* 0x0000000000007b1d */ /* 0x000fec0000010000 */
[----:B------:R-:W-:Y:S05]  /*0290*/  @!P2 BRA `(.L_x_6) ;  /* 0x00000004000ca947 */ /* 0x000fea0003800000 */
[C---:B------:R-:W-:Y:S01]  /*02a0*/  ISETP.GE.U32.AND P1, PT, R5.reuse, 0x4, PT ;  /* 0x000000040500780c */ /* 0x040fe20003f26070 */
[----:B------:R-:W-:Y:S01]  /*02b0*/  HFMA2 R10, -RZ, RZ, 0, 0 ;  /* 0x00000000ff0a7431 */ /* 0x000fe200000001ff */
[----:B0-----:R-:W-:-:S04]  /*02c0*/  LOP3.LUT R8, R5, 0x3, RZ, 0xc0, !PT ;  /* 0x0000000305087812 */ /* 0x001fc800078ec0ff */
[----:B------:R-:W-:-:S07]  /*02d0*/  ISETP.NE.AND P0, PT, R8, RZ, PT ;  /* 0x000000ff0800720c */ /* 0x000fce0003f05270 */
[----:B------:R-:W-:Y:S06]  /*02e0*/  @!P1 BRA `(.L_x_7) ;  /* 0x0000000000ac9947 */ /* 0x000fec0003800000 */
[----:B------:R-:W0:Y:S01]  /*02f0*/  LDC R11, c[0x0][0x380] ;  /* 0x0000e000ff0b7b82 */ /* 0x000e220000000800 */
[----:B------:R-:W-:Y:S01]  /*0300*/  IMAD R13, R7, 0x4, R6 ;  /* 0x00000004070d7824 */ /* 0x000fe200078e0206 */
[----:B------:R-:W-:Y:S01]  /*0310*/  LOP3.LUT R10, R5, 0x7ffffffc, RZ, 0xc0, !PT ;  /* 0x7ffffffc050a7812 */ /* 0x000fe200078ec0ff */
[----:B------:R-:W-:-:S03]  /*0320*/  IMAD R12, R0, 0x4, R9 ;  /* 0x00000004000c7824 */ /* 0x000fc600078e0209 */
[----:B------:R-:W-:Y:S01]  /*0330*/  IADD3 R13, PT, PT, R13, 0x8, RZ ;  /* 0x000000080d0d7810 */ /* 0x000fe20007ffe0ff */
[----:B------:R-:W-:-:S07]  /*0340*/  IMAD.MOV R14, RZ, RZ, -R10 ;  /* 0x000000ffff0e7224 */ /* 0x000fce00078e0a0a */
.L_x_8:
[----:B------:R-:W-:Y:S01]  /*0350*/  LDS R5, [R13+-0x8] ;  /* 0xfffff8000d057984 */ /* 0x000fe20000000800 */
[----:B------:R-:W-:-:S03]  /*0360*/  IADD3 R14, PT, PT, R14, 0x4, RZ ;  /* 0x000000040e0e7810 */ /* 0x000fc60007ffe0ff */
[----:B------:R-:W1:Y:S04]  /*0370*/  LDS R16, [R12] ;  /* 0x000000000c107984 */ /* 0x000e680000000800 */
[----:B------:R-:W2:Y:S01]  /*0380*/  LDS R15, [R4] ;  /* 0x00000000040f7984 */ /* 0x000ea20000000800 */
[----:B-1----:R-:W-:Y:S01]  /*0390*/  IMAD.IADD R19, R5, 0x1, R16 ;  /* 0x0000000105137824 */ /* 0x002fe200078e0210 */
[----:B0-----:R-:W-:-:S04]  /*03a0*/  MOV R5, R11 ;  /* 0x0000000b00057202 */ /* 0x001fc80000000f00 */
[----:B--2---:R-:W-:Y:S01]  /*03b0*/  ISETP.GE.AND P1, PT, R19, R15, PT ;  /* 0x0000000f1300720c */ /* 0x004fe20003f26270 */
[----:B------:R-:W-:-:S12]  /*03c0*/  IMAD R16, R5, 0x4, R12 ;  /* 0x0000000405107824 */ /* 0x000fd800078e020c */
[----:B------:R-:W-:Y:S01]  /*03d0*/  @!P1 STS [R4], R19 ;  /* 0x0000001304009388 */ /* 0x000fe20000000800 */
[----:B------:R-:W-:Y:S06]  /*03e0*/  BAR.SYNC.DEFER_BLOCKING 0x0 ;  /* 0x0000000000007b1d */ /* 0x000fec0000010000 */
[----:B------:R-:W-:Y:S04]  /*03f0*/  LDS R16, [R16] ;  /* 0x0000000010107984 */ /* 0x000fe80000000800 */
[----:B------:R-:W0:Y:S04]  /*0400*/  LDS R15, [R13+-0x4] ;  /* 0xfffffc000d0f7984 */ /* 0x000e280000000800 */
[----:B------:R-:W1:Y:S01]  /*0410*/  LDS R17, [R4] ;  /* 0x0000000004117984 */ /* 0x000e620000000800 */
[----:B0-----:R-:W-:Y:S01]  /*0420*/  IADD3 R20, PT, PT, R15, R16, RZ ;  /* 0x000000100f147210 */ /* 0x001fe20007ffe0ff */
[----:B------:R-:W-:-:S03]  /*0430*/  IMAD R16, R5, 0xc, R12 ;  /* 0x0000000c05107824 */ /* 0x000fc600078e020c */
[----:B-1----:R-:W-:Y:S01]  /*0440*/  ISETP.GE.AND P1, PT, R20, R17, PT ;  /* 0x000000111400720c */ /* 0x002fe20003f26270 */
[C-C-:B------:R-:W-:Y:S02]  /*0450*/  IMAD R17, R5.reuse, 0x8, R12.reuse ;  /* 0x0000000805117824 */ /* 0x140fe400078e020c */
[----:B------:R-:W-:-:S10]  /*0460*/  IMAD R12, R5, 0x10, R12 ;  /* 0x00000010050c7824 */ /* 0x000fd400078e020c */
[----:B------:R-:W-:Y:S01]  /*0470*/  @!P1 STS [R4], R20 ;  /* 0x0000001404009388 */ /* 0x000fe20000000800 */
[----:B------:R-:W-:Y:S06]  /*0480*/  BAR.SYNC.DEFER_BLOCKING 0x0 ;  /* 0x0000000000007b1d */ /* 0x000fec0000010000 */
[----:B------:R-:W-:Y:S04]  /*0490*/  LDS R18, [R17] ;  /* 0x0000000011127984 */ /* 0x000fe80000000800 */
[----:B------:R-:W0:Y:S04]  /*04a0*/  LDS R15, [R13] ;  /* 0x000000000d0f7984 */ /* 0x000e280000000800 */
[----:B------:R-:W1:Y:S01]  /*04b0*/  LDS R19, [R4] ;  /* 0x0000000004137984 */ /* 0x000e620000000800 */
[----:B0-----:R-:W-:-:S04]  /*04c0*/  IADD3 R21, PT, PT, R15, R18, RZ ;  /* 0x000000120f157210 */ /* 0x001fc80007ffe0ff */
[----:B-1----:R-:W-:-:S13]  /*04d0*/  ISETP.GE.AND P1, PT, R21, R19, PT ;  /* 0x000000131500720c */ /* 0x002fda0003f26270 */
[----:B------:R-:W-:Y:S01]  /*04e0*/  @!P1 STS [R4], R21 ;  /* 0x0000001504009388 */ /* 0x000fe20000000800 */
[----:B------:R-:W-:Y:S06]  /*04f0*/  BAR.SYNC.DEFER_BLOCKING 0x0 ;  /* 0x0000000000007b1d */ /* 0x000fec0000010000 */
[----:B------:R-:W-:Y:S04]  /*0500*/  LDS R16, [R16] ;  /* 0x0000000010107984 */ /* 0x000fe80000000800 */
[----:B------:R0:W1:Y:S04]  /*0510*/  LDS R15, [R13+0x4] ;  /* 0x000004000d0f7984 */ /* 0x0000680000000800 */
[----:B------:R-:W2:Y:S01]  /*0520*/  LDS R18, [R4] ;  /* 0x0000000004127984 */ /* 0x000ea20000000800 */
[----:B0-----:R-:W-:Y:S01]  /*0530*/  IADD3 R13, PT, PT, R13, 0x10, RZ ;  /* 0x000000100d0d7810 */ /* 0x001fe20007ffe0ff */
[----:B-1----:R-:W-:-:S05]  /*0540*/  IMAD.IADD R15, R15, 0x1, R16 ;  /* 0x000000010f0f7824 */ /* 0x002fca00078e0210 */
[----:B--2---:R-:W-:-:S13]  /*0550*/  ISETP.GE.AND P1, PT, R15, R18, PT ;  /* 0x000000120f00720c */ /* 0x004fda0003f26270 */
[----:B------:R1:W-:Y:S01]  /*0560*/  @!P1 STS [R4], R15 ;  /* 0x0000000f04009388 */ /* 0x0003e20000000800 */
[----:B------:R-:W-:Y:S01]  /*0570*/  BAR.SYNC.DEFER_BLOCKING 0x0 ;  /* 0x0000000000007b1d */ /* 0x000fe20000010000 */
[----:B------:R-:W-:-:S13]  /*0580*/  ISETP.NE.AND P1, PT, R14, RZ, PT ;  /* 0x000000ff0e00720c */ /* 0x000fda0003f25270 */
[----:B-1----:R-:W-:Y:S05]  /*0590*/  @P1 BRA `(.L_x_8) ;  /* 0xfffffffc006c1947 */ /* 0x002fea000383ffff */
.L_x_7:
[----:B------:R-:W-:Y:S05]  /*05a0*/  @!P0 BRA `(.L_x_6) ;  /* 0x0000000000488947 */ /* 0x000fea0003800000 */
[----:B------:R-:W0:Y:S01]  /*05b0*/  LDC R11, c[0x0][0x380] ;  /* 0x0000e000ff0b7b82 */ /* 0x000e220000000800 */
[----:B------:R-:W-:Y:S01]  /*05c0*/  IMAD R0, R10, R5, R0 ;  /* 0x000000050a007224 */ /* 0x000fe200078e0200 */
[----:B------:R-:W-:Y:S01]  /*05d0*/  IADD3 R8, PT, PT, -R8, RZ, RZ ;  /* 0x000000ff08087210 */ /* 0x000fe20007ffe1ff */
[----:B------:R-:W-:-:S03]  /*05e0*/  IMAD.IADD R7, R7, 0x1, R10 ;  /* 0x0000000107077824 */ /* 0x000fc600078e020a */
[----:B------:R-:W-:Y:S01]  /*05f0*/  LEA R0, R0, R9, 0x2 ;  /* 0x0000000900007211 */ /* 0x000fe200078e10ff */
[----:B------:R-:W-:-:S07]  /*0600*/  IMAD R6, R7, 0x4, R6 ;  /* 0x0000000407067824 */ /* 0x000fce00078e0206 */
.L_x_9:
[----:B------:R1:W-:Y:S01]  /*0610*/  LDS R5, [R6] ;  /* 0x0000000006057984 */ /* 0x0003e20000000800 */
[----:B------:R-:W-:-:S03]  /*0620*/  IADD3 R8, PT, PT, R8, 0x1, RZ ;  /* 0x0000000108087810 */ /* 0x000fc60007ffe0ff */
[----:B------:R0:W2:Y:S04]  /*0630*/  LDS R10, [R0] ;  /* 0x00000000000a7984 */ /* 0x0000a80000000800 */
[----:B------:R-:W3:Y:S01]  /*0640*/  LDS R7, [R4] ;  /* 0x0000000004077984 */ /* 0x000ee20000000800 */
[----:B-1----:R-:W-:Y:S01]  /*0650*/  VIADD R6, R6, 0x4 ;  /* 0x0000000406067836 */ /* 0x002fe20000000000 */
[----:B0-----:R-:W-:Y:S01]  /*0660*/  LEA R0, R11, R0, 0x2 ;  /* 0x000000000b007211 */ /* 0x001fe200078e10ff */
[----:B--2---:R-:W-:-:S05]  /*0670*/  IMAD.IADD R5, R5, 0x1, R10 ;  /* 0x0000000105057824 */ /* 0x004fca00078e020a */
[----:B---3--:R-:W-:-:S13]  /*0680*/  ISETP.GE.AND P0, PT, R5, R7, PT ;  /* 0x000000070500720c */ /* 0x008fda0003f06270 */
[----:B------:R1:W-:Y:S01]  /*0690*/  @!P0 STS [R4], R5 ;  /* 0x0000000504008388 */ /* 0x0003e20000000800 */
[----:B------:R-:W-:Y:S01]  /*06a0*/  BAR.SYNC.DEFER_BLOCKING 0x0 ;  /* 0x0000000000007b1d */ /* 0x000fe20000010000 */
[----:B------:R-:W-:-:S13]  /*06b0*/  ISETP.NE.AND P0, PT, R8, RZ, PT ;  /* 0x000000ff0800720c */ /* 0x000fda0003f05270 */
[----:B-1----:R-:W-:Y:S05]  /*06c0*/  @P0 BRA `(.L_x_9) ;  /* 0xfffffffc00d00947 */ /* 0x002fea000383ffff */
.L_x_6:
[----:B------:R-:W1:Y:S04]  /*06d0*/  LDS R5, [R4] ;  /* 0x0000000004057984 */ /* 0x000e680000000800 */
[----:B-1----:R-:W-:Y:S01]  /*06e0*/  STG.E desc[UR4][R2.64], R5 ;  /* 0x0000000502007986 */ /* 0x002fe2000c101904 */
[----:B------:R-:W-:Y:S05]  /*06f0*/  EXIT ;  /* 0x000000000000794d */ /* 0x000fea0003800000 */
.L_x_10:
        /* <DEDUP_REMOVED lines=16> */
.L_x_17:


//--------------------- .text._Z9calPhase1iiPiii  --------------------------
	.section	.text._Z9calPhase1iiPiii,"ax",@progbits
	.align	128
        .global         _Z9calPhase1iiPiii
        .type           _Z9calPhase1iiPiii,@function
        .size           _Z9calPhase1iiPiii,(.L_x_18 - _Z9calPhase1iiPiii)
        .other          _Z9calPhase1iiPiii,@"STO_CUDA_ENTRY STV_DEFAULT"
_Z9calPhase1iiPiii:
.text._Z9calPhase1iiPiii:
[----:B------:R-:W-:Y:S01]  /*0000*/  LDC R1, c[0x0][0x37c] ;  /* 0x0000df00ff017b82 */ /* 0x000fe20000000800 */
[----:B------:R-:W0:Y:S01]  /*0010*/  S2R R6, SR_TID.Y ;  /* 0x0000000000067919 */ /* 0x000e220000002200 */
[----:B------:R-:W1:Y:S06]  /*0020*/  LDCU.64 UR8, c[0x0][0x380] ;  /* 0x00007000ff0877ac */ /* 0x000e6c0008000a00 */
[----:B------:R-:W2:Y:S01]  /*0030*/  LDC.64 R2, c[0x0][0x388] ;  /* 0x0000e200ff027b82 */ /* 0x000ea20000000a00 */
[----:B------:R-:W3:Y:S01]  /*0040*/  S2R R0, SR_TID.X ;  /* 0x0000000000007919 */ /* 0x000ee20000002100 */
[----:B------:R-:W4:Y:S01]  /*0050*/  LDCU UR4, c[0x0][0x394] ;  /* 0x00007280ff0477ac */ /* 0x000f220008000800 */
[----:B------:R-:W5:Y:S01]  /*0060*/  LDCU.64 UR6, c[0x0][0x358] ;  /* 0x00006b00ff0677ac */ /* 0x000f620008000a00 */
[----:B-1----:R-:W-:-:S04]  /*0070*/  IMAD.U32 R5, RZ, RZ, UR8 ;  /* 0x00000008ff057e24 */ /* 0x002fc8000f8e00ff */
[----:B------:R-:W1:Y:S01]  /*0080*/  S2UR UR5, SR_CgaCtaId ;  /* 0x00000000000579c3 */ /* 0x000e620000008800 */
[----:B------:R-:W1:Y:S01]  /*0090*/  LDCU UR8, c[0x0][0x390] ;  /* 0x00007200ff0877ac */ /* 0x000e620008000800 */
[C---:B0-----:R-:W-:Y:S02]  /*00a0*/  IMAD R4, R5.reuse, UR9, R6 ;  /* 0x0000000905047c24 */ /* 0x041fe4000f8e0206 */
[----:B---3--:R-:W-:-:S04]  /*00b0*/  IMAD R9, R5, UR9, R0 ;  /* 0x0000000905097c24 */ /* 0x008fc8000f8e0200 */
[----:B----4-:R-:W-:-:S04]  /*00c0*/  IMAD R7, R4, UR4, R9 ;  /* 0x0000000404077c24 */ /* 0x010fc8000f8e0209 */
[----:B--2---:R-:W-:-:S05]  /*00d0*/  IMAD.WIDE R2, R7, 0x4, R2 ;  /* 0x0000000407027825 */ /* 0x004fca00078e0202 */
[----:B-----5:R-:W2:Y:S01]  /*00e0*/  LDG.E R11, desc[UR6][R2.64] ;  /* 0x00000006020b7981 */ /* 0x020ea2000c1e1900 */
[----:B------:R-:W-:Y:S01]  /*00f0*/  IMAD R7, R6, R5, RZ ;  /* 0x0000000506077224 */ /* 0x000fe200078e02ff */
[----:B------:R-:W-:Y:S01]  /*0100*/  UMOV UR4, 0x400 ;  /* 0x0000040000047882 */ /* 0x000fe20000000000 */
[----:B------:R-:W-:Y:S01]  /*0110*/  VIMNMX R9, PT, PT, R4, R9, !PT ;  /* 0x0000000904097248 */ /* 0x000fe20007fe0100 */
[----:B-1----:R-:W-:Y:S01]  /*0120*/  ULEA UR4, UR5, UR4, 0x18 ;  /* 0x0000000405047291 */ /* 0x002fe2000f8ec0ff */
[----:B------:R-:W-:Y:S02]  /*0130*/  IMAD.IADD R6, R7, 0x1, R0 ;  /* 0x0000000107067824 */ /* 0x000fe400078e0200 */
[----:B------:R-:W-:-:S03]  /*0140*/  ISETP.GE.AND P0, PT, R9, UR8, PT ;  /* 0x0000000809007c0c */ /* 0x000fc6000bf06270 */
[----:B------:R-:W-:-:S05]  /*0150*/  LEA R4, R6, UR4, 0x2 ;  /* 0x0000000406047c11 */ /* 0x000fca000f8e10ff */
[----:B--2---:R0:W-:Y:S01]  /*0160*/  STS [R4], R11 ;  /* 0x0000000b04007388 */ /* 0x0041e20000000800 */
[----:B------:R-:W-:Y:S06]  /*0170*/  BAR.SYNC.DEFER_BLOCKING 0x0 ;  /* 0x0000000000007b1d */ /* 0x000fec0000010000 */
[----:B------:R-:W-:Y:S05]  /*0180*/  @P0 EXIT ;  /* 0x000000000000094d */ /* 0x000fea0003800000 */
[----:B------:R-:W-:-:S13]  /*0190*/  ISETP.GE.AND P0, PT, R5, 0x1, PT ;  /* 0x000000010500780c */ /* 0x000fda0003f06270 */
[----:B------:R-:W-:Y:S05]  /*01a0*/  @!P0 BRA `(.L_x_11) ;  /* 0x00000004000c8947 */ /* 0x000fea0003800000 */
[C---:B------:R-:W-:Y:S01]  /*01b0*/  ISETP.GE.U32.AND P1, PT, R5.reuse, 0x4, PT ;  /* 0x000000040500780c */ /* 0x040fe20003f26070 */
[----:B------:R-:W-:Y:S01]  /*01c0*/  IMAD.MOV.U32 R8, RZ, RZ, RZ ;  /* 0x000000ffff087224 */ /* 0x000fe200078e00ff */
[----:B------:R-:W-:-:S04]  /*01d0*/  LOP3.LUT R6, R5, 0x3, RZ, 0xc0, !PT ;  /* 0x0000000305067812 */ /* 0x000fc800078ec0ff */
[----:B------:R-:W-:-:S07]  /*01e0*/  ISETP.NE.AND P0, PT, R6, RZ, PT ;  /* 0x000000ff0600720c */ /* 0x000fce0003f05270 */
[----:B------:R-:W-:Y:S06]  /*01f0*/  @!P1 BRA `(.L_x_12) ;  /* 0x0000000000ac9947 */ /* 0x000fec0003800000 */
[----:B------:R-:W1:Y:S01]  /*0200*/  LDC R9, c[0x0][0x380] ;  /* 0x0000e000ff097b82 */ /* 0x000e620000000800 */
[----:B------:R-:W-:Y:S02]  /*0210*/  LOP3.LUT R8, R5, 0x7ffffffc, RZ, 0xc0, !PT ;  /* 0x7ffffffc05087812 */ /* 0x000fe400078ec0ff */
[----:B0-----:R-:W-:Y:S02]  /*0220*/  LEA R11, R7, UR4, 0x2 ;  /* 0x00000004070b7c11 */ /* 0x001fe4000f8e10ff */
[----:B------:R-:W-:Y:S01]  /*0230*/  LEA R10, R0, UR4, 0x2 ;  /* 0x00000004000a7c11 */ /* 0x000fe2000f8e10ff */
[----:B------:R-:W-:Y:S01]  /*0240*/  IMAD.MOV R12, RZ, RZ, -R8 ;  /* 0x000000ffff0c7224 */ /* 0x000fe200078e0a08 */
[----:B------:R-:W-:-:S07]  /*0250*/  IADD3 R11, PT, PT, R11, 0x8, RZ ;  /* 0x000000080b0b7810 */ /* 0x000fce0007ffe0ff */
.L_x_13:
[----:B------:R-:W-:Y:S01]  /*0260*/  LDS R5, [R11+-0x8] ;  /* 0xfffff8000b057984 */ /* 0x000fe20000000800 */
[----:B------:R-:W-:-:S03]  /*0270*/  VIADD R12, R12, 0x4 ;  /* 0x000000040c0c7836 */ /* 0x000fc60000000000 */
[----:B------:R-:W0:Y:S04]  /*0280*/  LDS R14, [R10] ;  /* 0x000000000a0e7984 */ /* 0x000e280000000800 */
[----:B------:R-:W2:Y:S01]  /*0290*/  LDS R13, [R4] ;  /* 0x00000000040d7984 */ /* 0x000ea20000000800 */
[----:B0-----:R-:W-:Y:S02]  /*02a0*/  IMAD.IADD R17, R5, 0x1, R14 ;  /* 0x0000000105117824 */ /* 0x001fe400078e020e */
[----:B-1----:R-:W-:-:S03]  /*02b0*/  IMAD.MOV.U32 R5, RZ, RZ, R9 ;  /* 0x000000ffff057224 */ /* 0x002fc600078e0009 */
[----:B--2---:R-:W-:Y:S02]  /*02c0*/  ISETP.GE.AND P1, PT, R17, R13, PT ;  /* 0x0000000d1100720c */ /* 0x004fe40003f26270 */
[----:B------:R-:W-:-:S11]  /*02d0*/  LEA R14, R5, R10, 0x2 ;  /* 0x0000000a050e7211 */ /* 0x000fd600078e10ff */
[----:B------:R-:W-:Y:S01]  /*02e0*/  @!P1 STS [R4], R17 ;  /* 0x0000001104009388 */ /* 0x000fe20000000800 */
[----:B------:R-:W-:Y:S06]  /*02f0*/  BAR.SYNC.DEFER_BLOCKING 0x0 ;  /* 0x0000000000007b1d */ /* 0x000fec0000010000 */
[----:B------:R-:W-:Y:S04]  /*0300*/  LDS R14, [R14] ;  /* 0x000000000e0e7984 */ /* 0x000fe80000000800 */
[----:B------:R-:W0:Y:S04]  /*0310*/  LDS R13, [R11+-0x4] ;  /* 0xfffffc000b0d7984 */ /* 0x000e280000000800 */
[----:B------:R-:W1:Y:S01]  /*0320*/  LDS R15, [R4] ;  /* 0x00000000040f7984 */ /* 0x000e620000000800 */
[----:B0-----:R-:W-:-:S02]  /*0330*/  IMAD.IADD R18, R13, 0x1, R14 ;  /* 0x000000010d127824 */ /* 0x001fc400078e020e */
[----:B------:R-:W-:-:S03]  /*0340*/  IMAD R14, R5, 0xc, R10 ;  /* 0x0000000c050e7824 */ /* 0x000fc600078e020a */
[----:B-1----:R-:W-:Y:S01]  /*0350*/  ISETP.GE.AND P1, PT, R18, R15, PT ;  /* 0x0000000f1200720c */ /* 0x002fe20003f26270 */
[C---:B------:R-:W-:Y:S01]  /*0360*/  IMAD R15, R5.reuse, 0x8, R10 ;  /* 0x00000008050f7824 */ /* 0x040fe200078e020a */
[----:B------:R-:W-:-:S11]  /*0370*/  LEA R10, R5, R10, 0x4 ;  /* 0x0000000a050a7211 */ /* 0x000fd600078e20ff */
        /* <DEDUP_REMOVED lines=12> */
[----:B0-----:R-:W-:-:S02]  /*0440*/  VIADD R11, R11, 0x10 ;  /* 0x000000100b0b7836 */ /* 0x001fc40000000000 */
[----:B-1----:R-:W-:-:S05]  /*0450*/  IMAD.IADD R13, R13, 0x1, R14 ;  /* 0x000000010d0d7824 */ /* 0x002fca00078e020e */
[----:B--2---:R-:W-:-:S13]  /*0460*/  ISETP.GE.AND P1, PT, R13, R16, PT ;  /* 0x000000100d00720c */ /* 0x004fda0003f26270 */
[----:B------:R2:W-:Y:S01]  /*0470*/  @!P1 STS [R4], R13 ;  /* 0x0000000d04009388 */ /* 0x0005e20000000800 */
[----:B------:R-:W-:Y:S01]  /*0480*/  BAR.SYNC.DEFER_BLOCKING 0x0 ;  /* 0x0000000000007b1d */ /* 0x000fe20000010000 */
[----:B------:R-:W-:-:S13]  /*0490*/  ISETP.NE.AND P1, PT, R12, RZ, PT ;  /* 0x000000ff0c00720c */ /* 0x000fda0003f25270 */
[----:B--2---:R-:W-:Y:S05]  /*04a0*/  @P1 BRA `(.L_x_13) ;  /* 0xfffffffc006c1947 */ /* 0x004fea000383ffff */
.L_x_12:
[----:B------:R-:W-:Y:S05]  /*04b0*/  @!P0 BRA `(.L_x_11) ;  /* 0x0000000000488947 */ /* 0x000fea0003800000 */
[----:B0-----:R-:W0:Y:S01]  /*04c0*/  LDC R11, c[0x0][0x380] ;  /* 0x0000e000ff0b7b82 */ /* 0x001e220000000800 */
[----:B------:R-:W-:Y:S01]  /*04d0*/  IMAD R0, R8, R5, R0 ;  /* 0x0000000508007224 */ /* 0x000fe200078e0200 */
[----:B------:R-:W-:Y:S01]  /*04e0*/  IADD3 R6, PT, PT, -R6, RZ, RZ ;  /* 0x000000ff06067210 */ /* 0x000fe20007ffe1ff */
[----:B------:R-:W-:-:S03]  /*04f0*/  IMAD.IADD R7, R7, 0x1, R8 ;  /* 0x0000000107077824 */ /* 0x000fc600078e0208 */
[----:B------:R-:W-:Y:S02]  /*0500*/  LEA R0, R0, UR4, 0x2 ;  /* 0x0000000400007c11 */ /* 0x000fe4000f8e10ff */
[----:B------:R-:W-:-:S07]  /*0510*/  LEA R7, R7, UR4, 0x2 ;  /* 0x0000000407077c11 */ /* 0x000fce000f8e10ff */
.L_x_14:
[----:B------:R1:W-:Y:S01]  /*0520*/  LDS R5, [R7] ;  /* 0x0000000007057984 */ /* 0x0003e20000000800 */
[----:B------:R-:W-:-:S03]  /*0530*/  VIADD R6, R6, 0x1 ;  /* 0x0000000106067836 */ /* 0x000fc60000000000 */
[----:B------:R0:W2:Y:S04]  /*0540*/  LDS R8, [R0] ;  /* 0x0000000000087984 */ /* 0x0000a80000000800 */
[----:B------:R-:W3:Y:S01]  /*0550*/  LDS R9, [R4] ;  /* 0x0000000004097984 */ /* 0x000ee20000000800 */
[----:B-1----:R-:W-:Y:S01]  /*0560*/  IADD3 R7, PT, PT, R7, 0x4, RZ ;  /* 0x0000000407077810 */ /* 0x002fe20007ffe0ff */
[----:B0-----:R-:W-:Y:S02]  /*0570*/  IMAD R0, R11, 0x4, R0 ;  /* 0x000000040b007824 */ /* 0x001fe400078e0200 */
[----:B--2---:R-:W-:-:S05]  /*0580*/  IMAD.IADD R5, R5, 0x1, R8 ;  /* 0x0000000105057824 */ /* 0x004fca00078e0208 */
[----:B---3--:R-:W-:-:S13]  /*0590*/  ISETP.GE.AND P0, PT, R5, R9, PT ;  /* 0x000000090500720c */ /* 0x008fda0003f06270 */
[----:B------:R1:W-:Y:S01]  /*05a0*/  @!P0 STS [R4], R5 ;  /* 0x0000000504008388 */ /* 0x0003e20000000800 */
[----:B------:R-:W-:Y:S01]  /*05b0*/  BAR.SYNC.DEFER_BLOCKING 0x0 ;  /* 0x0000000000007b1d */ /* 0x000fe20000010000 */
[----:B------:R-:W-:-:S13]  /*05c0*/  ISETP.NE.AND P0, PT, R6, RZ, PT ;  /* 0x000000ff0600720c */ /* 0x000fda0003f05270 */
[----:B-1----:R-:W-:Y:S05]  /*05d0*/  @P0 BRA `(.L_x_14) ;  /* 0xfffffffc00d00947 */ /* 0x002fea000383ffff */
.L_x_11:
[----:B------:R-:W1:Y:S04]  /*05e0*/  LDS R5, [R4] ;  /* 0x0000000004057984 */ /* 0x000e680000000800 */
[----:B-1----:R-:W-:Y:S01]  /*05f0*/  STG.E desc[UR6][R2.64], R5 ;  /* 0x0000000502007986 */ /* 0x002fe2000c101906 */
[----:B------:R-:W-:Y:S05]  /*0600*/  EXIT ;  /* 0x000000000000794d */ /* 0x000fea0003800000 */
.L_x_15:
        /* <DEDUP_REMOVED lines=15> */
.L_x_18:


//--------------------- .nv.shared._Z9calPhase3iiPiii --------------------------
	.section	.nv.shared._Z9calPhase3iiPiii,"aw",@nobits
	.sectionflags	@""
	.align	16
	.zero		1024


//--------------------- .nv.shared.reserved.0     --------------------------
	.section	.nv.shared.reserved.0,"aw",@nobits
	.weak		__nv_reservedSMEM_offset_0_alias
	.size		__nv_reservedSMEM_offset_0_alias, 0, 64
	.other		__nv_reservedSMEM_offset_0_alias,@"STO_CUDA_RESERVED_SHARED STV_DEFAULT"
__nv_reservedSMEM_offset_0_alias:
	.zero		0
	.zero		64


//--------------------- .nv.shared._Z9calPhase2iiPiii --------------------------
	.section	.nv.shared._Z9calPhase2iiPiii,"aw",@nobits
	.sectionflags	@""
	.align	16
	.zero		1024


//--------------------- .nv.shared._Z9calPhase1iiPiii --------------------------
	.section	.nv.shared._Z9calPhase1iiPiii,"aw",@nobits
	.sectionflags	@""
	.align	16
	.zero		1024


//--------------------- .nv.constant0._Z9calPhase3iiPiii --------------------------
	.section	.nv.constant0._Z9calPhase3iiPiii,"a",@progbits
	.sectionflags	@""
	.align	4
.nv.constant0._Z9calPhase3iiPiii:
	.zero		920


//--------------------- .nv.constant0._Z9calPhase2iiPiii --------------------------
	.section	.nv.constant0._Z9calPhase2iiPiii,"a",@progbits
	.sectionflags	@""
	.align	4
.nv.constant0._Z9calPhase2iiPiii:
	.zero		920


//--------------------- .nv.constant0._Z9calPhase1iiPiii --------------------------
	.section	.nv.constant0._Z9calPhase1iiPiii,"a",@progbits
	.sectionflags	@""
	.align	4
.nv.constant0._Z9calPhase1iiPiii:
	.zero		920


//--------------------- SYMBOLS --------------------------

	.type		.nv.reservedSmem.offset0,@object
	.size		.nv.reservedSmem.offset0,0x4
	.type		.nv.reservedSmem.cap,@object
	.size		.nv.reservedSmem.cap,0x4
